//
// Generated by NVIDIA NVVM Compiler
//
// Compiler Build ID: CL-36424714
// Cuda compilation tools, release 13.0, V13.0.88
// Based on NVVM 20.0.0
//

.version 9.0
.target sm_100
.address_size 64

	// .globl	_ZN3cub18CUB_300001_SM_10006detail11EmptyKernelIvEEvv
// _ZZN3cub18CUB_300001_SM_10006detail6reduce23DeviceReduceByKeyKernelINS1_13reduce_by_key10policy_hubI9CustomMiniiE10Policy1000EPiS9_S9_S9_S9_NS0_24ReduceByKeyScanTileStateIijLb1EEEN4cuda3std3__48equal_toIvEES6_jiEEvT0_T1_T2_T3_T4_T5_iT6_T7_T8_E12temp_storage has been demoted
.global .align 1 .b8 _ZN34_INTERNAL_1e3ce48b_4_k_cu_884246934cuda3std3__45__cpo5beginE[1];
.global .align 1 .b8 _ZN34_INTERNAL_1e3ce48b_4_k_cu_884246934cuda3std3__45__cpo3endE[1];
.global .align 1 .b8 _ZN34_INTERNAL_1e3ce48b_4_k_cu_884246934cuda3std3__45__cpo6cbeginE[1];
.global .align 1 .b8 _ZN34_INTERNAL_1e3ce48b_4_k_cu_884246934cuda3std3__45__cpo4cendE[1];
.global .align 1 .b8 _ZN34_INTERNAL_1e3ce48b_4_k_cu_884246934cuda3std3__45__cpo6rbeginE[1];
.global .align 1 .b8 _ZN34_INTERNAL_1e3ce48b_4_k_cu_884246934cuda3std3__45__cpo4rendE[1];
.global .align 1 .b8 _ZN34_INTERNAL_1e3ce48b_4_k_cu_884246934cuda3std3__45__cpo7crbeginE[1];
.global .align 1 .b8 _ZN34_INTERNAL_1e3ce48b_4_k_cu_884246934cuda3std3__45__cpo5crendE[1];
.global .align 1 .b8 _ZN34_INTERNAL_1e3ce48b_4_k_cu_884246934cuda3std3__436_GLOBAL__N__1e3ce48b_4_k_cu_884246936ignoreE[1];
.global .align 1 .b8 _ZN34_INTERNAL_1e3ce48b_4_k_cu_884246934cuda3std3__419piecewise_constructE[1];
.global .align 1 .b8 _ZN34_INTERNAL_1e3ce48b_4_k_cu_884246934cuda3std3__48in_placeE[1];
.global .align 1 .b8 _ZN34_INTERNAL_1e3ce48b_4_k_cu_884246934cuda3std3__420unreachable_sentinelE[1];
.global .align 1 .b8 _ZN34_INTERNAL_1e3ce48b_4_k_cu_884246934cuda3std3__47nulloptE[1];
.global .align 1 .b8 _ZN34_INTERNAL_1e3ce48b_4_k_cu_884246934cuda3std6ranges3__45__cpo4swapE[1];
.global .align 1 .b8 _ZN34_INTERNAL_1e3ce48b_4_k_cu_884246934cuda3std6ranges3__45__cpo9iter_moveE[1];
.global .align 1 .b8 _ZN34_INTERNAL_1e3ce48b_4_k_cu_884246934cuda3std6ranges3__45__cpo5beginE[1];
.global .align 1 .b8 _ZN34_INTERNAL_1e3ce48b_4_k_cu_884246934cuda3std6ranges3__45__cpo3endE[1];
.global .align 1 .b8 _ZN34_INTERNAL_1e3ce48b_4_k_cu_884246934cuda3std6ranges3__45__cpo6cbeginE[1];
.global .align 1 .b8 _ZN34_INTERNAL_1e3ce48b_4_k_cu_884246934cuda3std6ranges3__45__cpo4cendE[1];
.global .align 1 .b8 _ZN34_INTERNAL_1e3ce48b_4_k_cu_884246934cuda3std6ranges3__45__cpo7advanceE[1];
.global .align 1 .b8 _ZN34_INTERNAL_1e3ce48b_4_k_cu_884246934cuda3std6ranges3__45__cpo9iter_swapE[1];
.global .align 1 .b8 _ZN34_INTERNAL_1e3ce48b_4_k_cu_884246934cuda3std6ranges3__45__cpo4nextE[1];
.global .align 1 .b8 _ZN34_INTERNAL_1e3ce48b_4_k_cu_884246934cuda3std6ranges3__45__cpo4prevE[1];
.global .align 1 .b8 _ZN34_INTERNAL_1e3ce48b_4_k_cu_884246934cuda3std6ranges3__45__cpo4dataE[1];
.global .align 1 .b8 _ZN34_INTERNAL_1e3ce48b_4_k_cu_884246934cuda3std6ranges3__45__cpo5cdataE[1];
.global .align 1 .b8 _ZN34_INTERNAL_1e3ce48b_4_k_cu_884246934cuda3std6ranges3__45__cpo4sizeE[1];
.global .align 1 .b8 _ZN34_INTERNAL_1e3ce48b_4_k_cu_884246934cuda3std6ranges3__45__cpo5ssizeE[1];
.global .align 1 .b8 _ZN34_INTERNAL_1e3ce48b_4_k_cu_884246934cuda3std6ranges3__45__cpo8distanceE[1];
.global .align 1 .b8 _ZN34_INTERNAL_1e3ce48b_4_k_cu_884246936thrust24THRUST_300001_SM_1000_NS6system6detail10sequential3seqE[1];

.visible .entry _ZN3cub18CUB_300001_SM_10006detail11EmptyKernelIvEEvv()
{


	ret;

}
	// .globl	_ZN3cub18CUB_300001_SM_10006detail6reduce23DeviceReduceByKeyKernelINS1_13reduce_by_key10policy_hubI9CustomMiniiE10Policy1000EPiS9_S9_S9_S9_NS0_24ReduceByKeyScanTileStateIijLb1EEEN4cuda3std3__48equal_toIvEES6_jiEEvT0_T1_T2_T3_T4_T5_iT6_T7_T8_
.visible .entry _ZN3cub18CUB_300001_SM_10006detail6reduce23DeviceReduceByKeyKernelINS1_13reduce_by_key10policy_hubI9CustomMiniiE10Policy1000EPiS9_S9_S9_S9_NS0_24ReduceByKeyScanTileStateIijLb1EEEN4cuda3std3__48equal_toIvEES6_jiEEvT0_T1_T2_T3_T4_T5_iT6_T7_T8_(
	.param .u64 .ptr .align 1 _ZN3cub18CUB_300001_SM_10006detail6reduce23DeviceReduceByKeyKernelINS1_13reduce_by_key10policy_hubI9CustomMiniiE10Policy1000EPiS9_S9_S9_S9_NS0_24ReduceByKeyScanTileStateIijLb1EEEN4cuda3std3__48equal_toIvEES6_jiEEvT0_T1_T2_T3_T4_T5_iT6_T7_T8__param_0,
	.param .u64 .ptr .align 1 _ZN3cub18CUB_300001_SM_10006detail6reduce23DeviceReduceByKeyKernelINS1_13reduce_by_key10policy_hubI9CustomMiniiE10Policy1000EPiS9_S9_S9_S9_NS0_24ReduceByKeyScanTileStateIijLb1EEEN4cuda3std3__48equal_toIvEES6_jiEEvT0_T1_T2_T3_T4_T5_iT6_T7_T8__param_1,
	.param .u64 .ptr .align 1 _ZN3cub18CUB_300001_SM_10006detail6reduce23DeviceReduceByKeyKernelINS1_13reduce_by_key10policy_hubI9CustomMiniiE10Policy1000EPiS9_S9_S9_S9_NS0_24ReduceByKeyScanTileStateIijLb1EEEN4cuda3std3__48equal_toIvEES6_jiEEvT0_T1_T2_T3_T4_T5_iT6_T7_T8__param_2,
	.param .u64 .ptr .align 1 _ZN3cub18CUB_300001_SM_10006detail6reduce23DeviceReduceByKeyKernelINS1_13reduce_by_key10policy_hubI9CustomMiniiE10Policy1000EPiS9_S9_S9_S9_NS0_24ReduceByKeyScanTileStateIijLb1EEEN4cuda3std3__48equal_toIvEES6_jiEEvT0_T1_T2_T3_T4_T5_iT6_T7_T8__param_3,
	.param .u64 .ptr .align 1 _ZN3cub18CUB_300001_SM_10006detail6reduce23DeviceReduceByKeyKernelINS1_13reduce_by_key10policy_hubI9CustomMiniiE10Policy1000EPiS9_S9_S9_S9_NS0_24ReduceByKeyScanTileStateIijLb1EEEN4cuda3std3__48equal_toIvEES6_jiEEvT0_T1_T2_T3_T4_T5_iT6_T7_T8__param_4,
	.param .align 8 .b8 _ZN3cub18CUB_300001_SM_10006detail6reduce23DeviceReduceByKeyKernelINS1_13reduce_by_key10policy_hubI9CustomMiniiE10Policy1000EPiS9_S9_S9_S9_NS0_24ReduceByKeyScanTileStateIijLb1EEEN4cuda3std3__48equal_toIvEES6_jiEEvT0_T1_T2_T3_T4_T5_iT6_T7_T8__param_5[8],
	.param .u32 _ZN3cub18CUB_300001_SM_10006detail6reduce23DeviceReduceByKeyKernelINS1_13reduce_by_key10policy_hubI9CustomMiniiE10Policy1000EPiS9_S9_S9_S9_NS0_24ReduceByKeyScanTileStateIijLb1EEEN4cuda3std3__48equal_toIvEES6_jiEEvT0_T1_T2_T3_T4_T5_iT6_T7_T8__param_6,
	.param .align 1 .b8 _ZN3cub18CUB_300001_SM_10006detail6reduce23DeviceReduceByKeyKernelINS1_13reduce_by_key10policy_hubI9CustomMiniiE10Policy1000EPiS9_S9_S9_S9_NS0_24ReduceByKeyScanTileStateIijLb1EEEN4cuda3std3__48equal_toIvEES6_jiEEvT0_T1_T2_T3_T4_T5_iT6_T7_T8__param_7[1],
	.param .align 1 .b8 _ZN3cub18CUB_300001_SM_10006detail6reduce23DeviceReduceByKeyKernelINS1_13reduce_by_key10policy_hubI9CustomMiniiE10Policy1000EPiS9_S9_S9_S9_NS0_24ReduceByKeyScanTileStateIijLb1EEEN4cuda3std3__48equal_toIvEES6_jiEEvT0_T1_T2_T3_T4_T5_iT6_T7_T8__param_8[1],
	.param .u32 _ZN3cub18CUB_300001_SM_10006detail6reduce23DeviceReduceByKeyKernelINS1_13reduce_by_key10policy_hubI9CustomMiniiE10Policy1000EPiS9_S9_S9_S9_NS0_24ReduceByKeyScanTileStateIijLb1EEEN4cuda3std3__48equal_toIvEES6_jiEEvT0_T1_T2_T3_T4_T5_iT6_T7_T8__param_9
)
.maxntid 128
{
	.reg .pred 	%p<301>;
	.reg .b32 	%r<1316>;
	.reg .b64 	%rd<156>;
	// demoted variable
	.shared .align 16 .b8 _ZZN3cub18CUB_300001_SM_10006detail6reduce23DeviceReduceByKeyKernelINS1_13reduce_by_key10policy_hubI9CustomMiniiE10Policy1000EPiS9_S9_S9_S9_NS0_24ReduceByKeyScanTileStateIijLb1EEEN4cuda3std3__48equal_toIvEES6_jiEEvT0_T1_T2_T3_T4_T5_iT6_T7_T8_E12temp_storage[6160];
	ld.param.u64 	%rd5, [_ZN3cub18CUB_300001_SM_10006detail6reduce23DeviceReduceByKeyKernelINS1_13reduce_by_key10policy_hubI9CustomMiniiE10Policy1000EPiS9_S9_S9_S9_NS0_24ReduceByKeyScanTileStateIijLb1EEEN4cuda3std3__48equal_toIvEES6_jiEEvT0_T1_T2_T3_T4_T5_iT6_T7_T8__param_5];
	ld.param.u64 	%rd29, [_ZN3cub18CUB_300001_SM_10006detail6reduce23DeviceReduceByKeyKernelINS1_13reduce_by_key10policy_hubI9CustomMiniiE10Policy1000EPiS9_S9_S9_S9_NS0_24ReduceByKeyScanTileStateIijLb1EEEN4cuda3std3__48equal_toIvEES6_jiEEvT0_T1_T2_T3_T4_T5_iT6_T7_T8__param_0];
	ld.param.u64 	%rd30, [_ZN3cub18CUB_300001_SM_10006detail6reduce23DeviceReduceByKeyKernelINS1_13reduce_by_key10policy_hubI9CustomMiniiE10Policy1000EPiS9_S9_S9_S9_NS0_24ReduceByKeyScanTileStateIijLb1EEEN4cuda3std3__48equal_toIvEES6_jiEEvT0_T1_T2_T3_T4_T5_iT6_T7_T8__param_1];
	ld.param.u64 	%rd31, [_ZN3cub18CUB_300001_SM_10006detail6reduce23DeviceReduceByKeyKernelINS1_13reduce_by_key10policy_hubI9CustomMiniiE10Policy1000EPiS9_S9_S9_S9_NS0_24ReduceByKeyScanTileStateIijLb1EEEN4cuda3std3__48equal_toIvEES6_jiEEvT0_T1_T2_T3_T4_T5_iT6_T7_T8__param_2];
	ld.param.u64 	%rd32, [_ZN3cub18CUB_300001_SM_10006detail6reduce23DeviceReduceByKeyKernelINS1_13reduce_by_key10policy_hubI9CustomMiniiE10Policy1000EPiS9_S9_S9_S9_NS0_24ReduceByKeyScanTileStateIijLb1EEEN4cuda3std3__48equal_toIvEES6_jiEEvT0_T1_T2_T3_T4_T5_iT6_T7_T8__param_3];
	ld.param.u64 	%rd28, [_ZN3cub18CUB_300001_SM_10006detail6reduce23DeviceReduceByKeyKernelINS1_13reduce_by_key10policy_hubI9CustomMiniiE10Policy1000EPiS9_S9_S9_S9_NS0_24ReduceByKeyScanTileStateIijLb1EEEN4cuda3std3__48equal_toIvEES6_jiEEvT0_T1_T2_T3_T4_T5_iT6_T7_T8__param_4];
	ld.param.u32 	%r264, [_ZN3cub18CUB_300001_SM_10006detail6reduce23DeviceReduceByKeyKernelINS1_13reduce_by_key10policy_hubI9CustomMiniiE10Policy1000EPiS9_S9_S9_S9_NS0_24ReduceByKeyScanTileStateIijLb1EEEN4cuda3std3__48equal_toIvEES6_jiEEvT0_T1_T2_T3_T4_T5_iT6_T7_T8__param_6];
	ld.param.u32 	%r265, [_ZN3cub18CUB_300001_SM_10006detail6reduce23DeviceReduceByKeyKernelINS1_13reduce_by_key10policy_hubI9CustomMiniiE10Policy1000EPiS9_S9_S9_S9_NS0_24ReduceByKeyScanTileStateIijLb1EEEN4cuda3std3__48equal_toIvEES6_jiEEvT0_T1_T2_T3_T4_T5_iT6_T7_T8__param_9];
	cvta.to.global.u64 	%rd1, %rd31;
	cvta.to.global.u64 	%rd2, %rd32;
	cvta.to.global.u64 	%rd3, %rd30;
	cvta.to.global.u64 	%rd4, %rd29;
	mov.u32 	%r266, %ctaid.x;
	add.s32 	%r1, %r264, %r266;
	mul.lo.s32 	%r2, %r1, 768;
	sub.s32 	%r3, %r265, %r2;
	setp.lt.u32 	%p10, %r3, 769;
	@%p10 bra 	$L__BB1_68;
	cvt.u64.u32 	%rd93, %r2;
	mov.u32 	%r1270, %tid.x;
	mul.lo.s32 	%r794, %r1270, 6;
	cvt.u64.u32 	%rd94, %r794;
	add.s64 	%rd6, %rd94, %rd93;
	shl.b64 	%rd95, %rd6, 2;
	add.s64 	%rd96, %rd4, %rd95;
	ld.global.u32 	%r5, [%rd96];
	ld.global.u32 	%r6, [%rd96+4];
	ld.global.u32 	%r7, [%rd96+8];
	ld.global.u32 	%r8, [%rd96+12];
	ld.global.u32 	%r9, [%rd96+16];
	ld.global.u32 	%r10, [%rd96+20];
	setp.ne.s32 	%p175, %r1270, 0;
	@%p175 bra 	$L__BB1_4;
	setp.eq.s32 	%p176, %r1, 0;
	mov.u32 	%r1246, %r5;
	@%p176 bra 	$L__BB1_4;
	add.s32 	%r795, %r2, -1;
	mul.wide.u32 	%rd97, %r795, 4;
	add.s64 	%rd98, %rd4, %rd97;
	ld.global.u32 	%r1246, [%rd98];
$L__BB1_4:
	setp.eq.s32 	%p177, %r1270, 0;
	bar.sync 	0;
	add.s64 	%rd100, %rd1, %rd95;
	ld.global.u32 	%r13, [%rd100];
	ld.global.u32 	%r14, [%rd100+4];
	ld.global.u32 	%r15, [%rd100+8];
	ld.global.u32 	%r16, [%rd100+12];
	ld.global.u32 	%r17, [%rd100+16];
	ld.global.u32 	%r18, [%rd100+20];
	bar.sync 	0;
	shl.b32 	%r796, %r1270, 2;
	mov.u32 	%r797, _ZZN3cub18CUB_300001_SM_10006detail6reduce23DeviceReduceByKeyKernelINS1_13reduce_by_key10policy_hubI9CustomMiniiE10Policy1000EPiS9_S9_S9_S9_NS0_24ReduceByKeyScanTileStateIijLb1EEEN4cuda3std3__48equal_toIvEES6_jiEEvT0_T1_T2_T3_T4_T5_iT6_T7_T8_E12temp_storage;
	add.s32 	%r798, %r797, %r796;
	add.s32 	%r19, %r798, 604;
	st.shared.u32 	[%r798+604], %r10;
	bar.sync 	0;
	@%p177 bra 	$L__BB1_6;
	ld.shared.u32 	%r1246, [%r19+-4];
$L__BB1_6:
	setp.ne.s32 	%p178, %r1246, %r5;
	setp.ne.s32 	%p179, %r5, %r6;
	selp.u32 	%r22, 1, 0, %p179;
	setp.ne.s32 	%p180, %r6, %r7;
	selp.u32 	%r23, 1, 0, %p180;
	setp.ne.s32 	%p181, %r7, %r8;
	selp.u32 	%r24, 1, 0, %p181;
	setp.ne.s32 	%p182, %r8, %r9;
	selp.u32 	%r25, 1, 0, %p182;
	setp.ne.s32 	%p183, %r9, %r10;
	selp.u32 	%r26, 1, 0, %p183;
	or.b32  	%r799, %r1, %r1270;
	setp.ne.s32 	%p184, %r799, 0;
	and.pred  	%p1, %p184, %p178;
	selp.u32 	%r27, 1, 0, %p1;
	setp.ne.s32 	%p185, %r1, 0;
	@%p185 bra 	$L__BB1_13;
	setp.ne.s32 	%p253, %r9, %r10;
	setp.ne.s32 	%p254, %r8, %r9;
	setp.ne.s32 	%p255, %r7, %r8;
	setp.ne.s32 	%p256, %r6, %r7;
	setp.ne.s32 	%p257, %r5, %r6;
	add.s32 	%r1138, %r27, %r22;
	min.s32 	%r1139, %r14, %r13;
	selp.b32 	%r1140, %r14, %r1139, %p257;
	add.s32 	%r1141, %r1138, %r23;
	min.s32 	%r1142, %r15, %r1140;
	selp.b32 	%r1143, %r15, %r1142, %p256;
	add.s32 	%r1144, %r1141, %r24;
	min.s32 	%r1145, %r16, %r1143;
	selp.b32 	%r1146, %r16, %r1145, %p255;
	add.s32 	%r1147, %r1144, %r25;
	min.s32 	%r1148, %r17, %r1146;
	selp.b32 	%r1149, %r17, %r1148, %p254;
	add.s32 	%r1079, %r1147, %r26;
	min.s32 	%r1150, %r18, %r1149;
	selp.b32 	%r1084, %r18, %r1150, %p253;
	shr.u32 	%r28, %r1270, 5;
	// begin inline asm
	mov.u32 %r1077, %laneid;
	// end inline asm
	mov.b32 	%r1135, 1;
	mov.b32 	%r1136, 0;
	mov.b32 	%r1137, -1;
	// begin inline asm
	shfl.sync.up.b32 %r1078, %r1079, %r1135, %r1136, %r1137;
	// end inline asm
	// begin inline asm
	shfl.sync.up.b32 %r1083, %r1084, %r1135, %r1136, %r1137;
	// end inline asm
	setp.eq.s32 	%p258, %r1079, 0;
	min.s32 	%r1151, %r1084, %r1083;
	selp.b32 	%r1152, %r1151, %r1084, %p258;
	setp.lt.s32 	%p259, %r1077, 1;
	selp.b32 	%r1094, %r1084, %r1152, %p259;
	selp.b32 	%r1153, 0, %r1078, %p259;
	add.s32 	%r1089, %r1153, %r1079;
	mov.b32 	%r1095, 2;
	// begin inline asm
	shfl.sync.up.b32 %r1088, %r1089, %r1095, %r1136, %r1137;
	// end inline asm
	// begin inline asm
	shfl.sync.up.b32 %r1093, %r1094, %r1095, %r1136, %r1137;
	// end inline asm
	setp.eq.s32 	%p260, %r1089, 0;
	min.s32 	%r1154, %r1094, %r1093;
	selp.b32 	%r1155, %r1154, %r1094, %p260;
	setp.lt.s32 	%p261, %r1077, 2;
	selp.b32 	%r1104, %r1094, %r1155, %p261;
	selp.b32 	%r1156, 0, %r1088, %p261;
	add.s32 	%r1099, %r1156, %r1089;
	mov.b32 	%r1105, 4;
	// begin inline asm
	shfl.sync.up.b32 %r1098, %r1099, %r1105, %r1136, %r1137;
	// end inline asm
	// begin inline asm
	shfl.sync.up.b32 %r1103, %r1104, %r1105, %r1136, %r1137;
	// end inline asm
	setp.eq.s32 	%p262, %r1099, 0;
	min.s32 	%r1157, %r1104, %r1103;
	selp.b32 	%r1158, %r1157, %r1104, %p262;
	setp.lt.s32 	%p263, %r1077, 4;
	selp.b32 	%r1114, %r1104, %r1158, %p263;
	selp.b32 	%r1159, 0, %r1098, %p263;
	add.s32 	%r1109, %r1159, %r1099;
	mov.b32 	%r1115, 8;
	// begin inline asm
	shfl.sync.up.b32 %r1108, %r1109, %r1115, %r1136, %r1137;
	// end inline asm
	// begin inline asm
	shfl.sync.up.b32 %r1113, %r1114, %r1115, %r1136, %r1137;
	// end inline asm
	setp.eq.s32 	%p264, %r1109, 0;
	min.s32 	%r1160, %r1114, %r1113;
	selp.b32 	%r1161, %r1160, %r1114, %p264;
	setp.lt.s32 	%p265, %r1077, 8;
	selp.b32 	%r1124, %r1114, %r1161, %p265;
	selp.b32 	%r1162, 0, %r1108, %p265;
	add.s32 	%r1119, %r1162, %r1109;
	mov.b32 	%r1125, 16;
	// begin inline asm
	shfl.sync.up.b32 %r1118, %r1119, %r1125, %r1136, %r1137;
	// end inline asm
	// begin inline asm
	shfl.sync.up.b32 %r1123, %r1124, %r1125, %r1136, %r1137;
	// end inline asm
	setp.eq.s32 	%p266, %r1119, 0;
	min.s32 	%r1163, %r1124, %r1123;
	selp.b32 	%r30, %r1163, %r1124, %p266;
	setp.lt.s32 	%p267, %r1077, 16;
	selp.b32 	%r1134, %r1124, %r30, %p267;
	selp.b32 	%r1164, 0, %r1118, %p267;
	add.s32 	%r1129, %r1164, %r1119;
	// begin inline asm
	shfl.sync.up.b32 %r1254, %r1129, %r1135, %r1136, %r1137;
	// end inline asm
	// begin inline asm
	shfl.sync.up.b32 %r1253, %r1134, %r1135, %r1136, %r1137;
	// end inline asm
	setp.ne.s32 	%p268, %r1077, 31;
	@%p268 bra 	$L__BB1_9;
	shl.b32 	%r1165, %r28, 3;
	add.s32 	%r1167, %r797, %r1165;
	st.shared.v2.u32 	[%r1167], {%r1129, %r30};
$L__BB1_9:
	bar.sync 	0;
	ld.shared.v4.u32 	{%r1168, %r1169, %r1170, %r1171}, [_ZZN3cub18CUB_300001_SM_10006detail6reduce23DeviceReduceByKeyKernelINS1_13reduce_by_key10policy_hubI9CustomMiniiE10Policy1000EPiS9_S9_S9_S9_NS0_24ReduceByKeyScanTileStateIijLb1EEEN4cuda3std3__48equal_toIvEES6_jiEEvT0_T1_T2_T3_T4_T5_iT6_T7_T8_E12temp_storage];
	add.s32 	%r1172, %r1170, %r1168;
	setp.eq.s32 	%p269, %r1170, 0;
	min.s32 	%r1173, %r1171, %r1169;
	selp.b32 	%r1174, %r1173, %r1171, %p269;
	setp.eq.s32 	%p270, %r28, 2;
	selp.b32 	%r1175, %r1174, %r1169, %p270;
	selp.b32 	%r1176, %r1172, %r1168, %p270;
	ld.shared.v4.u32 	{%r1177, %r1178, %r1179, %r1180}, [_ZZN3cub18CUB_300001_SM_10006detail6reduce23DeviceReduceByKeyKernelINS1_13reduce_by_key10policy_hubI9CustomMiniiE10Policy1000EPiS9_S9_S9_S9_NS0_24ReduceByKeyScanTileStateIijLb1EEEN4cuda3std3__48equal_toIvEES6_jiEEvT0_T1_T2_T3_T4_T5_iT6_T7_T8_E12temp_storage+16];
	add.s32 	%r1181, %r1177, %r1172;
	setp.eq.s32 	%p271, %r1177, 0;
	min.s32 	%r1182, %r1178, %r1174;
	selp.b32 	%r1183, %r1182, %r1178, %p271;
	setp.eq.s32 	%p272, %r28, 3;
	selp.b32 	%r34, %r1183, %r1175, %p272;
	selp.b32 	%r35, %r1181, %r1176, %p272;
	add.s32 	%r1265, %r1179, %r1181;
	setp.eq.s32 	%p273, %r1179, 0;
	min.s32 	%r1184, %r1180, %r1183;
	selp.b32 	%r37, %r1184, %r1180, %p273;
	setp.lt.u32 	%p274, %r1270, 32;
	@%p274 bra 	$L__BB1_11;
	setp.eq.s32 	%p275, %r1254, 0;
	min.s32 	%r1185, %r1253, %r34;
	selp.b32 	%r1186, %r1185, %r1253, %p275;
	setp.eq.s32 	%p276, %r1077, 0;
	selp.b32 	%r1253, %r34, %r1186, %p276;
	selp.b32 	%r1187, 0, %r1254, %p276;
	add.s32 	%r1254, %r35, %r1187;
$L__BB1_11:
	setp.ne.s32 	%p277, %r8, %r9;
	setp.ne.s32 	%p278, %r7, %r8;
	setp.ne.s32 	%p279, %r6, %r7;
	setp.ne.s32 	%p280, %r5, %r6;
	setp.ne.s32 	%p281, %r1270, 0;
	setp.eq.s32 	%p282, %r1270, 0;
	min.s32 	%r1189, %r13, %r1253;
	selp.b32 	%r1261, %r13, %r1189, %p1;
	selp.b32 	%r1190, %r13, %r1261, %p282;
	min.s32 	%r1191, %r14, %r1190;
	selp.b32 	%r1260, %r14, %r1191, %p280;
	min.s32 	%r1192, %r15, %r1260;
	selp.b32 	%r1259, %r15, %r1192, %p279;
	min.s32 	%r1193, %r16, %r1259;
	selp.b32 	%r1258, %r16, %r1193, %p278;
	min.s32 	%r1194, %r17, %r1258;
	selp.b32 	%r1257, %r17, %r1194, %p277;
	mov.b32 	%r1266, 0;
	mov.u32 	%r1264, %r1254;
	@%p281 bra 	$L__BB1_36;
	mov.b64 	%rd119, {%r1265, %r37};
	add.s64 	%rd118, %rd5, 512;
	mov.b64 	%rd120, 101;
	// begin inline asm
	st.relaxed.gpu.v2.u64 [%rd118], {%rd119, %rd120};
	// end inline asm
	mov.b32 	%r1254, 0;
	mov.u32 	%r1261, %r13;
	mov.u32 	%r1266, %r1254;
	bra.uni 	$L__BB1_36;
$L__BB1_13:
	add.s32 	%r861, %r27, %r22;
	min.s32 	%r862, %r14, %r13;
	selp.b32 	%r863, %r14, %r862, %p179;
	add.s32 	%r864, %r861, %r23;
	min.s32 	%r865, %r15, %r863;
	selp.b32 	%r866, %r15, %r865, %p180;
	add.s32 	%r867, %r864, %r24;
	min.s32 	%r868, %r16, %r866;
	selp.b32 	%r869, %r16, %r868, %p181;
	add.s32 	%r870, %r867, %r25;
	min.s32 	%r871, %r17, %r869;
	selp.b32 	%r872, %r17, %r871, %p182;
	add.s32 	%r802, %r870, %r26;
	min.s32 	%r873, %r18, %r872;
	selp.b32 	%r807, %r18, %r873, %p183;
	shr.u32 	%r47, %r1270, 5;
	// begin inline asm
	mov.u32 %r800, %laneid;
	// end inline asm
	mov.b32 	%r858, 1;
	mov.b32 	%r859, 0;
	mov.b32 	%r860, -1;
	// begin inline asm
	shfl.sync.up.b32 %r801, %r802, %r858, %r859, %r860;
	// end inline asm
	// begin inline asm
	shfl.sync.up.b32 %r806, %r807, %r858, %r859, %r860;
	// end inline asm
	setp.eq.s32 	%p191, %r802, 0;
	min.s32 	%r874, %r807, %r806;
	selp.b32 	%r875, %r874, %r807, %p191;
	setp.lt.s32 	%p192, %r800, 1;
	selp.b32 	%r876, 0, %r801, %p192;
	add.s32 	%r812, %r876, %r802;
	selp.b32 	%r817, %r807, %r875, %p192;
	mov.b32 	%r818, 2;
	// begin inline asm
	shfl.sync.up.b32 %r811, %r812, %r818, %r859, %r860;
	// end inline asm
	// begin inline asm
	shfl.sync.up.b32 %r816, %r817, %r818, %r859, %r860;
	// end inline asm
	setp.eq.s32 	%p193, %r812, 0;
	min.s32 	%r877, %r817, %r816;
	selp.b32 	%r878, %r877, %r817, %p193;
	setp.lt.s32 	%p194, %r800, 2;
	selp.b32 	%r879, 0, %r811, %p194;
	add.s32 	%r822, %r879, %r812;
	selp.b32 	%r827, %r817, %r878, %p194;
	mov.b32 	%r828, 4;
	// begin inline asm
	shfl.sync.up.b32 %r821, %r822, %r828, %r859, %r860;
	// end inline asm
	// begin inline asm
	shfl.sync.up.b32 %r826, %r827, %r828, %r859, %r860;
	// end inline asm
	setp.eq.s32 	%p195, %r822, 0;
	min.s32 	%r880, %r827, %r826;
	selp.b32 	%r881, %r880, %r827, %p195;
	setp.lt.s32 	%p196, %r800, 4;
	selp.b32 	%r882, 0, %r821, %p196;
	add.s32 	%r832, %r882, %r822;
	selp.b32 	%r837, %r827, %r881, %p196;
	mov.b32 	%r838, 8;
	// begin inline asm
	shfl.sync.up.b32 %r831, %r832, %r838, %r859, %r860;
	// end inline asm
	// begin inline asm
	shfl.sync.up.b32 %r836, %r837, %r838, %r859, %r860;
	// end inline asm
	setp.eq.s32 	%p197, %r832, 0;
	min.s32 	%r883, %r837, %r836;
	selp.b32 	%r884, %r883, %r837, %p197;
	setp.lt.s32 	%p198, %r800, 8;
	selp.b32 	%r885, 0, %r831, %p198;
	add.s32 	%r842, %r885, %r832;
	selp.b32 	%r847, %r837, %r884, %p198;
	mov.b32 	%r848, 16;
	// begin inline asm
	shfl.sync.up.b32 %r841, %r842, %r848, %r859, %r860;
	// end inline asm
	// begin inline asm
	shfl.sync.up.b32 %r846, %r847, %r848, %r859, %r860;
	// end inline asm
	setp.eq.s32 	%p199, %r842, 0;
	min.s32 	%r886, %r847, %r846;
	selp.b32 	%r49, %r886, %r847, %p199;
	setp.lt.s32 	%p200, %r800, 16;
	selp.b32 	%r887, 0, %r841, %p200;
	add.s32 	%r852, %r887, %r842;
	selp.b32 	%r857, %r847, %r49, %p200;
	// begin inline asm
	shfl.sync.up.b32 %r1254, %r852, %r858, %r859, %r860;
	// end inline asm
	// begin inline asm
	shfl.sync.up.b32 %r1253, %r857, %r858, %r859, %r860;
	// end inline asm
	setp.ne.s32 	%p201, %r800, 31;
	@%p201 bra 	$L__BB1_15;
	shl.b32 	%r888, %r47, 3;
	mov.u32 	%r889, _ZZN3cub18CUB_300001_SM_10006detail6reduce23DeviceReduceByKeyKernelINS1_13reduce_by_key10policy_hubI9CustomMiniiE10Policy1000EPiS9_S9_S9_S9_NS0_24ReduceByKeyScanTileStateIijLb1EEEN4cuda3std3__48equal_toIvEES6_jiEEvT0_T1_T2_T3_T4_T5_iT6_T7_T8_E12temp_storage;
	add.s32 	%r890, %r889, %r888;
	st.shared.v2.u32 	[%r890], {%r852, %r49};
$L__BB1_15:
	bar.sync 	0;
	ld.shared.v4.u32 	{%r891, %r892, %r893, %r894}, [_ZZN3cub18CUB_300001_SM_10006detail6reduce23DeviceReduceByKeyKernelINS1_13reduce_by_key10policy_hubI9CustomMiniiE10Policy1000EPiS9_S9_S9_S9_NS0_24ReduceByKeyScanTileStateIijLb1EEEN4cuda3std3__48equal_toIvEES6_jiEEvT0_T1_T2_T3_T4_T5_iT6_T7_T8_E12temp_storage];
	add.s32 	%r895, %r893, %r891;
	setp.eq.s32 	%p202, %r893, 0;
	min.s32 	%r896, %r894, %r892;
	selp.b32 	%r897, %r896, %r894, %p202;
	setp.eq.s32 	%p203, %r47, 2;
	selp.b32 	%r898, %r895, %r891, %p203;
	selp.b32 	%r899, %r897, %r892, %p203;
	ld.shared.v4.u32 	{%r900, %r901, %r902, %r903}, [_ZZN3cub18CUB_300001_SM_10006detail6reduce23DeviceReduceByKeyKernelINS1_13reduce_by_key10policy_hubI9CustomMiniiE10Policy1000EPiS9_S9_S9_S9_NS0_24ReduceByKeyScanTileStateIijLb1EEEN4cuda3std3__48equal_toIvEES6_jiEEvT0_T1_T2_T3_T4_T5_iT6_T7_T8_E12temp_storage+16];
	add.s32 	%r904, %r900, %r895;
	setp.eq.s32 	%p204, %r900, 0;
	min.s32 	%r905, %r901, %r897;
	selp.b32 	%r906, %r905, %r901, %p204;
	setp.eq.s32 	%p205, %r47, 3;
	selp.b32 	%r53, %r904, %r898, %p205;
	selp.b32 	%r54, %r906, %r899, %p205;
	add.s32 	%r55, %r902, %r904;
	setp.eq.s32 	%p206, %r902, 0;
	min.s32 	%r907, %r903, %r906;
	selp.b32 	%r56, %r907, %r903, %p206;
	setp.lt.u32 	%p207, %r1270, 32;
	@%p207 bra 	$L__BB1_17;
	setp.eq.s32 	%p208, %r1254, 0;
	min.s32 	%r908, %r1253, %r54;
	selp.b32 	%r909, %r908, %r1253, %p208;
	setp.eq.s32 	%p209, %r800, 0;
	selp.b32 	%r1253, %r54, %r909, %p209;
	selp.b32 	%r910, 0, %r1254, %p209;
	add.s32 	%r1254, %r53, %r910;
	bra.uni 	$L__BB1_33;
$L__BB1_17:
	setp.ne.s32 	%p210, %r1270, 0;
	mul.wide.s32 	%rd101, %r1, 16;
	add.s64 	%rd7, %rd5, %rd101;
	@%p210 bra 	$L__BB1_19;
	st.shared.u32 	[_ZZN3cub18CUB_300001_SM_10006detail6reduce23DeviceReduceByKeyKernelINS1_13reduce_by_key10policy_hubI9CustomMiniiE10Policy1000EPiS9_S9_S9_S9_NS0_24ReduceByKeyScanTileStateIijLb1EEEN4cuda3std3__48equal_toIvEES6_jiEEvT0_T1_T2_T3_T4_T5_iT6_T7_T8_E12temp_storage+84], %r55;
	st.shared.u32 	[_ZZN3cub18CUB_300001_SM_10006detail6reduce23DeviceReduceByKeyKernelINS1_13reduce_by_key10policy_hubI9CustomMiniiE10Policy1000EPiS9_S9_S9_S9_NS0_24ReduceByKeyScanTileStateIijLb1EEEN4cuda3std3__48equal_toIvEES6_jiEEvT0_T1_T2_T3_T4_T5_iT6_T7_T8_E12temp_storage+88], %r56;
	mov.b64 	%rd103, {%r55, %r56};
	add.s64 	%rd102, %rd7, 512;
	mov.b64 	%rd104, 100;
	// begin inline asm
	st.relaxed.gpu.v2.u64 [%rd102], {%rd103, %rd104};
	// end inline asm
$L__BB1_19:
	not.b32 	%r911, %r1270;
	add.s32 	%r1252, %r1, %r911;
	mov.u32 	%r912, %nctaid.x;
	setp.gt.u32 	%p211, %r912, 499;
	@%p211 bra 	$L__BB1_21;
	membar.cta;
	bra.uni 	$L__BB1_22;
$L__BB1_21:
	mov.b32 	%r913, 450;
	// begin inline asm
	nanosleep.u32 %r913;
	// end inline asm
$L__BB1_22:
	mul.wide.s32 	%rd105, %r1252, 16;
	add.s64 	%rd106, %rd5, %rd105;
	add.s64 	%rd8, %rd106, 512;
$L__BB1_23:
	// begin inline asm
	ld.relaxed.gpu.v2.u64 {%rd107, %rd154}, [%rd8];
	// end inline asm
	setp.eq.s64 	%p212, %rd154, 99;
	mov.b32 	%r914, -1;
	vote.sync.any.pred 	%p213, %p212, %r914;
	@%p213 bra 	$L__BB1_23;
	mov.b64 	{%r918, %r923}, %rd107;
	setp.eq.s64 	%p214, %rd154, 101;
	mov.b32 	%r966, -1;
	vote.sync.ballot.b32 	%r967, %p214, %r966;
	// begin inline asm
	mov.u32 %r916, %lanemask_ge;
	// end inline asm
	and.b32  	%r968, %r967, %r916;
	or.b32  	%r969, %r968, -2147483648;
	add.s32 	%r970, %r969, -1;
	not.b32 	%r971, %r969;
	and.b32  	%r972, %r971, %r970;
	popc.b32 	%r920, %r972;
	mov.b32 	%r924, 1;
	// begin inline asm
	shfl.sync.down.b32 %r917, %r918, %r924, %r920, %r966;
	// end inline asm
	// begin inline asm
	shfl.sync.down.b32 %r922, %r923, %r924, %r920, %r966;
	// end inline asm
	setp.lt.s32 	%p216, %r800, %r920;
	setp.eq.s32 	%p217, %r918, 0;
	min.s32 	%r973, %r923, %r922;
	selp.b32 	%r974, %r917, 0, %p216;
	add.s32 	%r928, %r974, %r918;
	selp.b32 	%r975, %r973, %r923, %p217;
	selp.b32 	%r933, %r975, %r923, %p216;
	mov.b32 	%r934, 2;
	// begin inline asm
	shfl.sync.down.b32 %r927, %r928, %r934, %r920, %r966;
	// end inline asm
	// begin inline asm
	shfl.sync.down.b32 %r932, %r933, %r934, %r920, %r966;
	// end inline asm
	add.s32 	%r61, %r800, 2;
	setp.gt.s32 	%p218, %r61, %r920;
	setp.eq.s32 	%p219, %r928, 0;
	min.s32 	%r976, %r933, %r932;
	selp.b32 	%r977, %r976, %r933, %p219;
	selp.b32 	%r978, 0, %r927, %p218;
	add.s32 	%r938, %r928, %r978;
	selp.b32 	%r943, %r933, %r977, %p218;
	mov.b32 	%r944, 4;
	// begin inline asm
	shfl.sync.down.b32 %r937, %r938, %r944, %r920, %r966;
	// end inline asm
	// begin inline asm
	shfl.sync.down.b32 %r942, %r943, %r944, %r920, %r966;
	// end inline asm
	add.s32 	%r62, %r800, 4;
	setp.gt.s32 	%p220, %r62, %r920;
	setp.eq.s32 	%p221, %r938, 0;
	min.s32 	%r979, %r943, %r942;
	selp.b32 	%r980, %r979, %r943, %p221;
	selp.b32 	%r981, 0, %r937, %p220;
	add.s32 	%r948, %r938, %r981;
	selp.b32 	%r953, %r943, %r980, %p220;
	mov.b32 	%r954, 8;
	// begin inline asm
	shfl.sync.down.b32 %r947, %r948, %r954, %r920, %r966;
	// end inline asm
	// begin inline asm
	shfl.sync.down.b32 %r952, %r953, %r954, %r920, %r966;
	// end inline asm
	add.s32 	%r63, %r800, 8;
	setp.gt.s32 	%p222, %r63, %r920;
	setp.eq.s32 	%p223, %r948, 0;
	min.s32 	%r982, %r953, %r952;
	selp.b32 	%r983, %r982, %r953, %p223;
	selp.b32 	%r984, 0, %r947, %p222;
	add.s32 	%r958, %r948, %r984;
	selp.b32 	%r963, %r953, %r983, %p222;
	mov.b32 	%r964, 16;
	// begin inline asm
	shfl.sync.down.b32 %r957, %r958, %r964, %r920, %r966;
	// end inline asm
	// begin inline asm
	shfl.sync.down.b32 %r962, %r963, %r964, %r920, %r966;
	// end inline asm
	add.s32 	%r64, %r800, 16;
	setp.gt.s32 	%p224, %r64, %r920;
	setp.eq.s32 	%p225, %r958, 0;
	min.s32 	%r985, %r963, %r962;
	selp.b32 	%r986, %r985, %r963, %p225;
	selp.b32 	%r987, 0, %r957, %p224;
	add.s32 	%r1251, %r987, %r958;
	selp.b32 	%r1250, %r963, %r986, %p224;
	add.s64 	%rd11, %rd5, 512;
$L__BB1_25:
	setp.ne.s64 	%p226, %rd154, 101;
	mov.b32 	%r988, -1;
	vote.sync.all.pred 	%p227, %p226, %r988;
	not.pred 	%p228, %p227;
	@%p228 bra 	$L__BB1_29;
	mul.wide.s32 	%rd113, %r1252, 16;
	add.s64 	%rd114, %rd11, %rd113;
	add.s64 	%rd13, %rd114, -512;
$L__BB1_27:
	// begin inline asm
	ld.relaxed.gpu.v2.u64 {%rd115, %rd154}, [%rd13];
	// end inline asm
	setp.eq.s64 	%p238, %rd154, 99;
	mov.b32 	%r1001, -1;
	vote.sync.any.pred 	%p239, %p238, %r1001;
	@%p239 bra 	$L__BB1_27;
	mov.b64 	{%r1004, %r1009}, %rd115;
	setp.eq.s64 	%p240, %rd154, 101;
	mov.b32 	%r1052, -1;
	vote.sync.ballot.b32 	%r1053, %p240, %r1052;
	and.b32  	%r1054, %r1053, %r916;
	or.b32  	%r1055, %r1054, -2147483648;
	add.s32 	%r1056, %r1055, -1;
	not.b32 	%r1057, %r1055;
	and.b32  	%r1058, %r1057, %r1056;
	popc.b32 	%r1006, %r1058;
	mov.b32 	%r1010, 1;
	// begin inline asm
	shfl.sync.down.b32 %r1003, %r1004, %r1010, %r1006, %r1052;
	// end inline asm
	// begin inline asm
	shfl.sync.down.b32 %r1008, %r1009, %r1010, %r1006, %r1052;
	// end inline asm
	setp.lt.s32 	%p242, %r800, %r1006;
	setp.eq.s32 	%p243, %r1004, 0;
	min.s32 	%r1059, %r1009, %r1008;
	selp.b32 	%r1060, %r1003, 0, %p242;
	add.s32 	%r1014, %r1060, %r1004;
	selp.b32 	%r1061, %r1059, %r1009, %p243;
	selp.b32 	%r1019, %r1061, %r1009, %p242;
	mov.b32 	%r1020, 2;
	// begin inline asm
	shfl.sync.down.b32 %r1013, %r1014, %r1020, %r1006, %r1052;
	// end inline asm
	// begin inline asm
	shfl.sync.down.b32 %r1018, %r1019, %r1020, %r1006, %r1052;
	// end inline asm
	setp.gt.s32 	%p244, %r61, %r1006;
	setp.eq.s32 	%p245, %r1014, 0;
	min.s32 	%r1062, %r1019, %r1018;
	selp.b32 	%r1063, %r1062, %r1019, %p245;
	selp.b32 	%r1064, 0, %r1013, %p244;
	add.s32 	%r1024, %r1014, %r1064;
	selp.b32 	%r1029, %r1019, %r1063, %p244;
	mov.b32 	%r1030, 4;
	// begin inline asm
	shfl.sync.down.b32 %r1023, %r1024, %r1030, %r1006, %r1052;
	// end inline asm
	// begin inline asm
	shfl.sync.down.b32 %r1028, %r1029, %r1030, %r1006, %r1052;
	// end inline asm
	setp.gt.s32 	%p246, %r62, %r1006;
	setp.eq.s32 	%p247, %r1024, 0;
	min.s32 	%r1065, %r1029, %r1028;
	selp.b32 	%r1066, %r1065, %r1029, %p247;
	selp.b32 	%r1067, 0, %r1023, %p246;
	add.s32 	%r1034, %r1024, %r1067;
	selp.b32 	%r1039, %r1029, %r1066, %p246;
	mov.b32 	%r1040, 8;
	// begin inline asm
	shfl.sync.down.b32 %r1033, %r1034, %r1040, %r1006, %r1052;
	// end inline asm
	// begin inline asm
	shfl.sync.down.b32 %r1038, %r1039, %r1040, %r1006, %r1052;
	// end inline asm
	setp.gt.s32 	%p248, %r63, %r1006;
	setp.eq.s32 	%p249, %r1034, 0;
	min.s32 	%r1068, %r1039, %r1038;
	selp.b32 	%r1069, %r1068, %r1039, %p249;
	selp.b32 	%r1070, 0, %r1033, %p248;
	add.s32 	%r1044, %r1034, %r1070;
	selp.b32 	%r1049, %r1039, %r1069, %p248;
	mov.b32 	%r1050, 16;
	// begin inline asm
	shfl.sync.down.b32 %r1043, %r1044, %r1050, %r1006, %r1052;
	// end inline asm
	// begin inline asm
	shfl.sync.down.b32 %r1048, %r1049, %r1050, %r1006, %r1052;
	// end inline asm
	setp.gt.s32 	%p250, %r64, %r1006;
	setp.eq.s32 	%p251, %r1044, 0;
	min.s32 	%r1071, %r1049, %r1048;
	selp.b32 	%r1072, %r1071, %r1049, %p251;
	selp.b32 	%r1073, 0, %r1043, %p250;
	selp.b32 	%r1074, %r1049, %r1072, %p250;
	add.s32 	%r1075, %r1073, %r1251;
	add.s32 	%r70, %r1075, %r1044;
	setp.eq.s32 	%p252, %r1251, 0;
	min.s32 	%r1076, %r1250, %r1074;
	selp.b32 	%r1250, %r1076, %r1250, %p252;
	add.s32 	%r1252, %r1252, -32;
	mov.u32 	%r1251, %r70;
	bra.uni 	$L__BB1_25;
$L__BB1_29:
	setp.ne.s32 	%p229, %r1270, 0;
	@%p229 bra 	$L__BB1_31;
	add.s32 	%r990, %r1251, %r55;
	setp.eq.s32 	%p230, %r55, 0;
	min.s32 	%r991, %r56, %r1250;
	selp.b32 	%r992, %r991, %r56, %p230;
	mov.b64 	%rd111, {%r990, %r992};
	add.s64 	%rd110, %rd7, 512;
	mov.b64 	%rd112, 101;
	// begin inline asm
	st.relaxed.gpu.v2.u64 [%rd110], {%rd111, %rd112};
	// end inline asm
	st.shared.u32 	[_ZZN3cub18CUB_300001_SM_10006detail6reduce23DeviceReduceByKeyKernelINS1_13reduce_by_key10policy_hubI9CustomMiniiE10Policy1000EPiS9_S9_S9_S9_NS0_24ReduceByKeyScanTileStateIijLb1EEEN4cuda3std3__48equal_toIvEES6_jiEEvT0_T1_T2_T3_T4_T5_iT6_T7_T8_E12temp_storage+68], %r1251;
	st.shared.v2.u32 	[_ZZN3cub18CUB_300001_SM_10006detail6reduce23DeviceReduceByKeyKernelINS1_13reduce_by_key10policy_hubI9CustomMiniiE10Policy1000EPiS9_S9_S9_S9_NS0_24ReduceByKeyScanTileStateIijLb1EEEN4cuda3std3__48equal_toIvEES6_jiEEvT0_T1_T2_T3_T4_T5_iT6_T7_T8_E12temp_storage+72], {%r1250, %r990};
	st.shared.u32 	[_ZZN3cub18CUB_300001_SM_10006detail6reduce23DeviceReduceByKeyKernelINS1_13reduce_by_key10policy_hubI9CustomMiniiE10Policy1000EPiS9_S9_S9_S9_NS0_24ReduceByKeyScanTileStateIijLb1EEEN4cuda3std3__48equal_toIvEES6_jiEEvT0_T1_T2_T3_T4_T5_iT6_T7_T8_E12temp_storage+80], %r992;
$L__BB1_31:
	setp.ne.s32 	%p231, %r800, 0;
	@%p231 bra 	$L__BB1_33;
	st.shared.u32 	[_ZZN3cub18CUB_300001_SM_10006detail6reduce23DeviceReduceByKeyKernelINS1_13reduce_by_key10policy_hubI9CustomMiniiE10Policy1000EPiS9_S9_S9_S9_NS0_24ReduceByKeyScanTileStateIijLb1EEEN4cuda3std3__48equal_toIvEES6_jiEEvT0_T1_T2_T3_T4_T5_iT6_T7_T8_E12temp_storage+36], %r1251;
	st.shared.u32 	[_ZZN3cub18CUB_300001_SM_10006detail6reduce23DeviceReduceByKeyKernelINS1_13reduce_by_key10policy_hubI9CustomMiniiE10Policy1000EPiS9_S9_S9_S9_NS0_24ReduceByKeyScanTileStateIijLb1EEEN4cuda3std3__48equal_toIvEES6_jiEEvT0_T1_T2_T3_T4_T5_iT6_T7_T8_E12temp_storage+40], %r1250;
	mov.u32 	%r1253, %r1250;
	mov.u32 	%r1254, %r1251;
$L__BB1_33:
	setp.eq.s32 	%p232, %r1270, 0;
	bar.sync 	0;
	@%p232 bra 	$L__BB1_35;
	ld.shared.u32 	%r993, [_ZZN3cub18CUB_300001_SM_10006detail6reduce23DeviceReduceByKeyKernelINS1_13reduce_by_key10policy_hubI9CustomMiniiE10Policy1000EPiS9_S9_S9_S9_NS0_24ReduceByKeyScanTileStateIijLb1EEEN4cuda3std3__48equal_toIvEES6_jiEEvT0_T1_T2_T3_T4_T5_iT6_T7_T8_E12temp_storage+40];
	ld.shared.u32 	%r994, [_ZZN3cub18CUB_300001_SM_10006detail6reduce23DeviceReduceByKeyKernelINS1_13reduce_by_key10policy_hubI9CustomMiniiE10Policy1000EPiS9_S9_S9_S9_NS0_24ReduceByKeyScanTileStateIijLb1EEEN4cuda3std3__48equal_toIvEES6_jiEEvT0_T1_T2_T3_T4_T5_iT6_T7_T8_E12temp_storage+36];
	add.s32 	%r75, %r994, %r1254;
	setp.eq.s32 	%p233, %r1254, 0;
	min.s32 	%r995, %r1253, %r993;
	selp.b32 	%r1253, %r995, %r1253, %p233;
	mov.u32 	%r1254, %r75;
$L__BB1_35:
	setp.ne.s32 	%p234, %r8, %r9;
	setp.ne.s32 	%p235, %r7, %r8;
	setp.ne.s32 	%p236, %r6, %r7;
	setp.ne.s32 	%p237, %r5, %r6;
	min.s32 	%r996, %r13, %r1253;
	selp.b32 	%r1261, %r13, %r996, %p1;
	min.s32 	%r997, %r14, %r1261;
	selp.b32 	%r1260, %r14, %r997, %p237;
	min.s32 	%r998, %r15, %r1260;
	selp.b32 	%r1259, %r15, %r998, %p236;
	min.s32 	%r999, %r16, %r1259;
	selp.b32 	%r1258, %r16, %r999, %p235;
	min.s32 	%r1000, %r17, %r1258;
	selp.b32 	%r1257, %r17, %r1000, %p234;
	ld.shared.u32 	%r1265, [_ZZN3cub18CUB_300001_SM_10006detail6reduce23DeviceReduceByKeyKernelINS1_13reduce_by_key10policy_hubI9CustomMiniiE10Policy1000EPiS9_S9_S9_S9_NS0_24ReduceByKeyScanTileStateIijLb1EEEN4cuda3std3__48equal_toIvEES6_jiEEvT0_T1_T2_T3_T4_T5_iT6_T7_T8_E12temp_storage+84];
	ld.shared.u32 	%r1266, [_ZZN3cub18CUB_300001_SM_10006detail6reduce23DeviceReduceByKeyKernelINS1_13reduce_by_key10policy_hubI9CustomMiniiE10Policy1000EPiS9_S9_S9_S9_NS0_24ReduceByKeyScanTileStateIijLb1EEEN4cuda3std3__48equal_toIvEES6_jiEEvT0_T1_T2_T3_T4_T5_iT6_T7_T8_E12temp_storage+68];
	mov.u32 	%r1264, %r1254;
$L__BB1_36:
	add.s32 	%r96, %r1254, %r27;
	add.s32 	%r97, %r96, %r22;
	add.s32 	%r98, %r97, %r23;
	add.s32 	%r99, %r98, %r24;
	add.s32 	%r100, %r99, %r25;
	setp.lt.u32 	%p283, %r1265, 129;
	@%p283 bra 	$L__BB1_56;
	bar.sync 	0;
	not.pred 	%p290, %p1;
	@%p290 bra 	$L__BB1_39;
	sub.s32 	%r1196, %r1264, %r1266;
	shl.b32 	%r1197, %r1196, 3;
	mov.u32 	%r1198, _ZZN3cub18CUB_300001_SM_10006detail6reduce23DeviceReduceByKeyKernelINS1_13reduce_by_key10policy_hubI9CustomMiniiE10Policy1000EPiS9_S9_S9_S9_NS0_24ReduceByKeyScanTileStateIijLb1EEEN4cuda3std3__48equal_toIvEES6_jiEEvT0_T1_T2_T3_T4_T5_iT6_T7_T8_E12temp_storage;
	add.s32 	%r1199, %r1198, %r1197;
	st.shared.v2.u32 	[%r1199], {%r1246, %r1253};
$L__BB1_39:
	setp.eq.s32 	%p291, %r5, %r6;
	@%p291 bra 	$L__BB1_41;
	sub.s32 	%r1200, %r96, %r1266;
	shl.b32 	%r1201, %r1200, 3;
	mov.u32 	%r1202, _ZZN3cub18CUB_300001_SM_10006detail6reduce23DeviceReduceByKeyKernelINS1_13reduce_by_key10policy_hubI9CustomMiniiE10Policy1000EPiS9_S9_S9_S9_NS0_24ReduceByKeyScanTileStateIijLb1EEEN4cuda3std3__48equal_toIvEES6_jiEEvT0_T1_T2_T3_T4_T5_iT6_T7_T8_E12temp_storage;
	add.s32 	%r1203, %r1202, %r1201;
	st.shared.v2.u32 	[%r1203], {%r5, %r1261};
$L__BB1_41:
	setp.eq.s32 	%p292, %r6, %r7;
	@%p292 bra 	$L__BB1_43;
	sub.s32 	%r1204, %r97, %r1266;
	shl.b32 	%r1205, %r1204, 3;
	mov.u32 	%r1206, _ZZN3cub18CUB_300001_SM_10006detail6reduce23DeviceReduceByKeyKernelINS1_13reduce_by_key10policy_hubI9CustomMiniiE10Policy1000EPiS9_S9_S9_S9_NS0_24ReduceByKeyScanTileStateIijLb1EEEN4cuda3std3__48equal_toIvEES6_jiEEvT0_T1_T2_T3_T4_T5_iT6_T7_T8_E12temp_storage;
	add.s32 	%r1207, %r1206, %r1205;
	st.shared.v2.u32 	[%r1207], {%r6, %r1260};
$L__BB1_43:
	setp.eq.s32 	%p293, %r7, %r8;
	@%p293 bra 	$L__BB1_45;
	sub.s32 	%r1208, %r98, %r1266;
	shl.b32 	%r1209, %r1208, 3;
	mov.u32 	%r1210, _ZZN3cub18CUB_300001_SM_10006detail6reduce23DeviceReduceByKeyKernelINS1_13reduce_by_key10policy_hubI9CustomMiniiE10Policy1000EPiS9_S9_S9_S9_NS0_24ReduceByKeyScanTileStateIijLb1EEEN4cuda3std3__48equal_toIvEES6_jiEEvT0_T1_T2_T3_T4_T5_iT6_T7_T8_E12temp_storage;
	add.s32 	%r1211, %r1210, %r1209;
	st.shared.v2.u32 	[%r1211], {%r7, %r1259};
$L__BB1_45:
	setp.eq.s32 	%p294, %r8, %r9;
	@%p294 bra 	$L__BB1_47;
	sub.s32 	%r1212, %r99, %r1266;
	shl.b32 	%r1213, %r1212, 3;
	mov.u32 	%r1214, _ZZN3cub18CUB_300001_SM_10006detail6reduce23DeviceReduceByKeyKernelINS1_13reduce_by_key10policy_hubI9CustomMiniiE10Policy1000EPiS9_S9_S9_S9_NS0_24ReduceByKeyScanTileStateIijLb1EEEN4cuda3std3__48equal_toIvEES6_jiEEvT0_T1_T2_T3_T4_T5_iT6_T7_T8_E12temp_storage;
	add.s32 	%r1215, %r1214, %r1213;
	st.shared.v2.u32 	[%r1215], {%r8, %r1258};
$L__BB1_47:
	setp.eq.s32 	%p295, %r9, %r10;
	@%p295 bra 	$L__BB1_49;
	sub.s32 	%r1216, %r100, %r1266;
	shl.b32 	%r1217, %r1216, 3;
	mov.u32 	%r1218, _ZZN3cub18CUB_300001_SM_10006detail6reduce23DeviceReduceByKeyKernelINS1_13reduce_by_key10policy_hubI9CustomMiniiE10Policy1000EPiS9_S9_S9_S9_NS0_24ReduceByKeyScanTileStateIijLb1EEEN4cuda3std3__48equal_toIvEES6_jiEEvT0_T1_T2_T3_T4_T5_iT6_T7_T8_E12temp_storage;
	add.s32 	%r1219, %r1218, %r1217;
	st.shared.v2.u32 	[%r1219], {%r9, %r1257};
$L__BB1_49:
	bar.sync 	0;
	setp.ge.u32 	%p296, %r1270, %r1265;
	@%p296 bra 	$L__BB1_163;
	not.b32 	%r1220, %r1270;
	add.s32 	%r101, %r1265, %r1220;
	and.b32  	%r1221, %r101, 384;
	setp.eq.s32 	%p297, %r1221, 384;
	@%p297 bra 	$L__BB1_53;
	shr.u32 	%r1222, %r101, 7;
	add.s32 	%r1223, %r1222, 1;
	and.b32  	%r1224, %r1223, 3;
	add.s32 	%r1269, %r1270, %r1266;
	shl.b32 	%r1225, %r1270, 3;
	mov.u32 	%r1226, _ZZN3cub18CUB_300001_SM_10006detail6reduce23DeviceReduceByKeyKernelINS1_13reduce_by_key10policy_hubI9CustomMiniiE10Policy1000EPiS9_S9_S9_S9_NS0_24ReduceByKeyScanTileStateIijLb1EEEN4cuda3std3__48equal_toIvEES6_jiEEvT0_T1_T2_T3_T4_T5_iT6_T7_T8_E12temp_storage;
	add.s32 	%r1268, %r1226, %r1225;
	neg.s32 	%r1267, %r1224;
	shl.b32 	%r1227, %r1223, 7;
	and.b32  	%r1228, %r1227, 384;
	add.s32 	%r1270, %r1270, %r1228;
$L__BB1_52:
	.pragma "nounroll";
	ld.shared.v2.u32 	{%r1229, %r1230}, [%r1268];
	mul.wide.u32 	%rd139, %r1269, 4;
	add.s64 	%rd140, %rd3, %rd139;
	st.global.u32 	[%rd140], %r1229;
	add.s64 	%rd141, %rd2, %rd139;
	st.global.u32 	[%rd141], %r1230;
	add.s32 	%r1269, %r1269, 128;
	add.s32 	%r1268, %r1268, 1024;
	add.s32 	%r1267, %r1267, 1;
	setp.ne.s32 	%p298, %r1267, 0;
	@%p298 bra 	$L__BB1_52;
$L__BB1_53:
	setp.lt.u32 	%p299, %r101, 384;
	@%p299 bra 	$L__BB1_163;
	add.s32 	%r1273, %r1270, 256;
	add.s32 	%r1272, %r1266, %r1270;
	shl.b32 	%r1231, %r1270, 3;
	mov.u32 	%r1232, _ZZN3cub18CUB_300001_SM_10006detail6reduce23DeviceReduceByKeyKernelINS1_13reduce_by_key10policy_hubI9CustomMiniiE10Policy1000EPiS9_S9_S9_S9_NS0_24ReduceByKeyScanTileStateIijLb1EEEN4cuda3std3__48equal_toIvEES6_jiEEvT0_T1_T2_T3_T4_T5_iT6_T7_T8_E12temp_storage;
	add.s32 	%r1233, %r1231, %r1232;
	add.s32 	%r1271, %r1233, 2048;
$L__BB1_55:
	ld.shared.v2.u32 	{%r1234, %r1235}, [%r1271+-2048];
	mul.wide.u32 	%rd142, %r1272, 4;
	add.s64 	%rd143, %rd3, %rd142;
	st.global.u32 	[%rd143], %r1234;
	add.s64 	%rd144, %rd2, %rd142;
	st.global.u32 	[%rd144], %r1235;
	ld.shared.v2.u32 	{%r1236, %r1237}, [%r1271+-1024];
	add.s32 	%r1238, %r1272, 128;
	mul.wide.u32 	%rd145, %r1238, 4;
	add.s64 	%rd146, %rd3, %rd145;
	st.global.u32 	[%rd146], %r1236;
	add.s64 	%rd147, %rd2, %rd145;
	st.global.u32 	[%rd147], %r1237;
	ld.shared.v2.u32 	{%r1239, %r1240}, [%r1271];
	add.s32 	%r1241, %r1272, 256;
	mul.wide.u32 	%rd148, %r1241, 4;
	add.s64 	%rd149, %rd3, %rd148;
	st.global.u32 	[%rd149], %r1239;
	add.s64 	%rd150, %rd2, %rd148;
	st.global.u32 	[%rd150], %r1240;
	ld.shared.v2.u32 	{%r1242, %r1243}, [%r1271+1024];
	add.s32 	%r1244, %r1272, 384;
	mul.wide.u32 	%rd151, %r1244, 4;
	add.s64 	%rd152, %rd3, %rd151;
	st.global.u32 	[%rd152], %r1242;
	add.s64 	%rd153, %rd2, %rd151;
	st.global.u32 	[%rd153], %r1243;
	add.s32 	%r119, %r1273, 512;
	add.s32 	%r1245, %r1273, 256;
	add.s32 	%r1272, %r1272, 512;
	add.s32 	%r1271, %r1271, 4096;
	setp.lt.u32 	%p300, %r1245, %r1265;
	mov.u32 	%r1273, %r119;
	@%p300 bra 	$L__BB1_55;
	bra.uni 	$L__BB1_163;
$L__BB1_56:
	not.pred 	%p284, %p1;
	@%p284 bra 	$L__BB1_58;
	mul.wide.u32 	%rd121, %r1264, 4;
	add.s64 	%rd122, %rd3, %rd121;
	st.global.u32 	[%rd122], %r1246;
	add.s64 	%rd123, %rd2, %rd121;
	st.global.u32 	[%rd123], %r1253;
$L__BB1_58:
	setp.eq.s32 	%p285, %r5, %r6;
	@%p285 bra 	$L__BB1_60;
	mul.wide.u32 	%rd124, %r96, 4;
	add.s64 	%rd125, %rd3, %rd124;
	st.global.u32 	[%rd125], %r5;
	add.s64 	%rd126, %rd2, %rd124;
	st.global.u32 	[%rd126], %r1261;
$L__BB1_60:
	setp.eq.s32 	%p286, %r6, %r7;
	@%p286 bra 	$L__BB1_62;
	mul.wide.u32 	%rd127, %r97, 4;
	add.s64 	%rd128, %rd3, %rd127;
	st.global.u32 	[%rd128], %r6;
	add.s64 	%rd129, %rd2, %rd127;
	st.global.u32 	[%rd129], %r1260;
$L__BB1_62:
	setp.eq.s32 	%p287, %r7, %r8;
	@%p287 bra 	$L__BB1_64;
	mul.wide.u32 	%rd130, %r98, 4;
	add.s64 	%rd131, %rd3, %rd130;
	st.global.u32 	[%rd131], %r7;
	add.s64 	%rd132, %rd2, %rd130;
	st.global.u32 	[%rd132], %r1259;
$L__BB1_64:
	setp.eq.s32 	%p288, %r8, %r9;
	@%p288 bra 	$L__BB1_66;
	mul.wide.u32 	%rd133, %r99, 4;
	add.s64 	%rd134, %rd3, %rd133;
	st.global.u32 	[%rd134], %r8;
	add.s64 	%rd135, %rd2, %rd133;
	st.global.u32 	[%rd135], %r1258;
$L__BB1_66:
	setp.eq.s32 	%p289, %r9, %r10;
	@%p289 bra 	$L__BB1_163;
	mul.wide.u32 	%rd136, %r100, 4;
	add.s64 	%rd137, %rd3, %rd136;
	st.global.u32 	[%rd137], %r9;
	add.s64 	%rd138, %rd2, %rd136;
	st.global.u32 	[%rd138], %r1257;
	bra.uni 	$L__BB1_163;
$L__BB1_68:
	setp.eq.s32 	%p11, %r3, 0;
	@%p11 bra 	$L__BB1_163;
	cvt.u64.u32 	%rd33, %r2;
	mov.u32 	%r122, %tid.x;
	mul.lo.s32 	%r123, %r122, 6;
	setp.ge.u32 	%p12, %r123, %r3;
	cvt.u64.u32 	%rd34, %r123;
	add.s64 	%rd16, %rd34, %rd33;
	shl.b64 	%rd35, %rd16, 2;
	add.s64 	%rd17, %rd4, %rd35;
	@%p12 bra 	$L__BB1_71;
	ld.global.u32 	%r1274, [%rd17];
$L__BB1_71:
	add.s32 	%r126, %r123, 1;
	setp.ge.u32 	%p13, %r126, %r3;
	@%p13 bra 	$L__BB1_73;
	ld.global.u32 	%r1275, [%rd17+4];
$L__BB1_73:
	add.s32 	%r129, %r123, 2;
	setp.ge.u32 	%p14, %r129, %r3;
	@%p14 bra 	$L__BB1_75;
	ld.global.u32 	%r1276, [%rd17+8];
$L__BB1_75:
	add.s32 	%r132, %r123, 3;
	setp.ge.u32 	%p15, %r132, %r3;
	@%p15 bra 	$L__BB1_77;
	ld.global.u32 	%r1277, [%rd17+12];
$L__BB1_77:
	add.s32 	%r135, %r123, 4;
	setp.ge.u32 	%p16, %r135, %r3;
	@%p16 bra 	$L__BB1_79;
	ld.global.u32 	%r1278, [%rd17+16];
$L__BB1_79:
	add.s32 	%r138, %r123, 5;
	setp.ge.u32 	%p17, %r138, %r3;
	@%p17 bra 	$L__BB1_81;
	ld.global.u32 	%r1279, [%rd17+20];
$L__BB1_81:
	setp.ne.s32 	%p18, %r122, 0;
	@%p18 bra 	$L__BB1_84;
	setp.eq.s32 	%p19, %r1, 0;
	mov.u32 	%r1280, %r1274;
	@%p19 bra 	$L__BB1_84;
	add.s32 	%r274, %r2, -1;
	mul.wide.u32 	%rd36, %r274, 4;
	add.s64 	%rd37, %rd4, %rd36;
	ld.global.u32 	%r1280, [%rd37];
$L__BB1_84:
	setp.ge.u32 	%p20, %r123, %r3;
	bar.sync 	0;
	add.s64 	%rd18, %rd1, %rd35;
	@%p20 bra 	$L__BB1_86;
	ld.global.u32 	%r1281, [%rd18];
$L__BB1_86:
	setp.ge.u32 	%p21, %r126, %r3;
	@%p21 bra 	$L__BB1_88;
	ld.global.u32 	%r1282, [%rd18+4];
$L__BB1_88:
	setp.ge.u32 	%p22, %r129, %r3;
	@%p22 bra 	$L__BB1_90;
	ld.global.u32 	%r1283, [%rd18+8];
$L__BB1_90:
	setp.ge.u32 	%p23, %r132, %r3;
	@%p23 bra 	$L__BB1_92;
	ld.global.u32 	%r1284, [%rd18+12];
$L__BB1_92:
	setp.ge.u32 	%p24, %r135, %r3;
	@%p24 bra 	$L__BB1_94;
	ld.global.u32 	%r1285, [%rd18+16];
$L__BB1_94:
	setp.ge.u32 	%p25, %r138, %r3;
	@%p25 bra 	$L__BB1_96;
	ld.global.u32 	%r1286, [%rd18+20];
$L__BB1_96:
	setp.eq.s32 	%p26, %r122, 0;
	bar.sync 	0;
	shl.b32 	%r281, %r122, 2;
	mov.u32 	%r282, _ZZN3cub18CUB_300001_SM_10006detail6reduce23DeviceReduceByKeyKernelINS1_13reduce_by_key10policy_hubI9CustomMiniiE10Policy1000EPiS9_S9_S9_S9_NS0_24ReduceByKeyScanTileStateIijLb1EEEN4cuda3std3__48equal_toIvEES6_jiEEvT0_T1_T2_T3_T4_T5_iT6_T7_T8_E12temp_storage;
	add.s32 	%r283, %r282, %r281;
	add.s32 	%r155, %r283, 604;
	st.shared.u32 	[%r283+604], %r1279;
	bar.sync 	0;
	@%p26 bra 	$L__BB1_98;
	ld.shared.u32 	%r1280, [%r155+-4];
$L__BB1_98:
	setp.lt.u32 	%p27, %r138, %r3;
	setp.lt.u32 	%p28, %r135, %r3;
	setp.lt.u32 	%p29, %r132, %r3;
	setp.lt.u32 	%p30, %r129, %r3;
	setp.lt.u32 	%p31, %r126, %r3;
	setp.lt.u32 	%p32, %r123, %r3;
	setp.ne.s32 	%p33, %r1280, %r1274;
	setp.eq.s32 	%p34, %r123, %r3;
	selp.u32 	%r284, -1, 0, %p34;
	selp.u32 	%r285, -1, 0, %p33;
	selp.b32 	%r286, %r285, %r284, %p32;
	and.b32  	%r288, %r286, 1;
	setp.eq.b32 	%p35, %r288, 1;
	setp.ne.s32 	%p36, %r1274, %r1275;
	setp.eq.s32 	%p37, %r126, %r3;
	selp.u32 	%r289, -1, 0, %p37;
	selp.u32 	%r290, -1, 0, %p36;
	selp.b32 	%r291, %r290, %r289, %p31;
	and.b32  	%r158, %r291, 1;
	setp.eq.b32 	%p2, %r158, 1;
	setp.ne.s32 	%p38, %r1275, %r1276;
	setp.eq.s32 	%p39, %r129, %r3;
	selp.u32 	%r292, -1, 0, %p39;
	selp.u32 	%r293, -1, 0, %p38;
	selp.b32 	%r294, %r293, %r292, %p30;
	and.b32  	%r159, %r294, 1;
	setp.eq.b32 	%p3, %r159, 1;
	setp.ne.s32 	%p40, %r1276, %r1277;
	setp.eq.s32 	%p41, %r132, %r3;
	selp.u32 	%r295, -1, 0, %p41;
	selp.u32 	%r296, -1, 0, %p40;
	selp.b32 	%r297, %r296, %r295, %p29;
	and.b32  	%r160, %r297, 1;
	setp.eq.b32 	%p4, %r160, 1;
	setp.ne.s32 	%p42, %r1277, %r1278;
	setp.eq.s32 	%p43, %r135, %r3;
	selp.u32 	%r298, -1, 0, %p43;
	selp.u32 	%r299, -1, 0, %p42;
	selp.b32 	%r300, %r299, %r298, %p28;
	and.b32  	%r161, %r300, 1;
	setp.eq.b32 	%p5, %r161, 1;
	setp.ne.s32 	%p44, %r1278, %r1279;
	setp.eq.s32 	%p45, %r138, %r3;
	selp.u32 	%r301, -1, 0, %p45;
	selp.u32 	%r302, -1, 0, %p44;
	selp.b32 	%r303, %r302, %r301, %p27;
	and.b32  	%r162, %r303, 1;
	or.b32  	%r304, %r1, %r122;
	setp.ne.s32 	%p46, %r304, 0;
	and.pred  	%p6, %p46, %p35;
	selp.u32 	%r163, 1, 0, %p6;
	setp.ne.s32 	%p47, %r1, 0;
	@%p47 bra 	$L__BB1_104;
	add.s32 	%r659, %r163, %r158;
	min.s32 	%r660, %r1282, %r1281;
	selp.b32 	%r661, %r1282, %r660, %p2;
	add.s32 	%r662, %r659, %r159;
	min.s32 	%r663, %r1283, %r661;
	selp.b32 	%r664, %r1283, %r663, %p3;
	add.s32 	%r665, %r662, %r160;
	min.s32 	%r666, %r1284, %r664;
	selp.b32 	%r667, %r1284, %r666, %p4;
	add.s32 	%r668, %r665, %r161;
	min.s32 	%r669, %r1285, %r667;
	selp.b32 	%r670, %r1285, %r669, %p5;
	add.s32 	%r600, %r668, %r162;
	min.s32 	%r671, %r1286, %r670;
	mad.lo.s32 	%r672, %r122, 6, 5;
	setp.lt.u32 	%p118, %r672, %r3;
	setp.eq.s32 	%p120, %r672, %r3;
	selp.u32 	%r674, -1, 0, %p120;
	selp.b32 	%r675, %r302, %r674, %p118;
	and.b32  	%r676, %r675, 1;
	setp.eq.b32 	%p121, %r676, 1;
	selp.b32 	%r605, %r1286, %r671, %p121;
	shr.u32 	%r164, %r122, 5;
	// begin inline asm
	mov.u32 %r598, %laneid;
	// end inline asm
	mov.b32 	%r656, 1;
	mov.b32 	%r657, 0;
	mov.b32 	%r658, -1;
	// begin inline asm
	shfl.sync.up.b32 %r599, %r600, %r656, %r657, %r658;
	// end inline asm
	// begin inline asm
	shfl.sync.up.b32 %r604, %r605, %r656, %r657, %r658;
	// end inline asm
	setp.eq.s32 	%p122, %r600, 0;
	min.s32 	%r677, %r605, %r604;
	selp.b32 	%r678, %r677, %r605, %p122;
	setp.lt.s32 	%p123, %r598, 1;
	selp.b32 	%r679, 0, %r599, %p123;
	add.s32 	%r610, %r679, %r600;
	selp.b32 	%r615, %r605, %r678, %p123;
	mov.b32 	%r616, 2;
	// begin inline asm
	shfl.sync.up.b32 %r609, %r610, %r616, %r657, %r658;
	// end inline asm
	// begin inline asm
	shfl.sync.up.b32 %r614, %r615, %r616, %r657, %r658;
	// end inline asm
	setp.eq.s32 	%p124, %r610, 0;
	min.s32 	%r680, %r615, %r614;
	selp.b32 	%r681, %r680, %r615, %p124;
	setp.lt.s32 	%p125, %r598, 2;
	selp.b32 	%r682, 0, %r609, %p125;
	add.s32 	%r620, %r682, %r610;
	selp.b32 	%r625, %r615, %r681, %p125;
	mov.b32 	%r626, 4;
	// begin inline asm
	shfl.sync.up.b32 %r619, %r620, %r626, %r657, %r658;
	// end inline asm
	// begin inline asm
	shfl.sync.up.b32 %r624, %r625, %r626, %r657, %r658;
	// end inline asm
	setp.eq.s32 	%p126, %r620, 0;
	min.s32 	%r683, %r625, %r624;
	selp.b32 	%r684, %r683, %r625, %p126;
	setp.lt.s32 	%p127, %r598, 4;
	selp.b32 	%r685, 0, %r619, %p127;
	add.s32 	%r630, %r685, %r620;
	selp.b32 	%r635, %r625, %r684, %p127;
	mov.b32 	%r636, 8;
	// begin inline asm
	shfl.sync.up.b32 %r629, %r630, %r636, %r657, %r658;
	// end inline asm
	// begin inline asm
	shfl.sync.up.b32 %r634, %r635, %r636, %r657, %r658;
	// end inline asm
	setp.eq.s32 	%p128, %r630, 0;
	min.s32 	%r686, %r635, %r634;
	selp.b32 	%r687, %r686, %r635, %p128;
	setp.lt.s32 	%p129, %r598, 8;
	selp.b32 	%r688, 0, %r629, %p129;
	add.s32 	%r640, %r688, %r630;
	selp.b32 	%r645, %r635, %r687, %p129;
	mov.b32 	%r646, 16;
	// begin inline asm
	shfl.sync.up.b32 %r639, %r640, %r646, %r657, %r658;
	// end inline asm
	// begin inline asm
	shfl.sync.up.b32 %r644, %r645, %r646, %r657, %r658;
	// end inline asm
	setp.eq.s32 	%p130, %r640, 0;
	min.s32 	%r689, %r645, %r644;
	selp.b32 	%r166, %r689, %r645, %p130;
	setp.lt.s32 	%p131, %r598, 16;
	selp.b32 	%r690, 0, %r639, %p131;
	add.s32 	%r650, %r690, %r640;
	selp.b32 	%r655, %r645, %r166, %p131;
	// begin inline asm
	shfl.sync.up.b32 %r1293, %r650, %r656, %r657, %r658;
	// end inline asm
	// begin inline asm
	shfl.sync.up.b32 %r1294, %r655, %r656, %r657, %r658;
	// end inline asm
	setp.ne.s32 	%p132, %r598, 31;
	@%p132 bra 	$L__BB1_101;
	shl.b32 	%r691, %r164, 3;
	mov.u32 	%r692, _ZZN3cub18CUB_300001_SM_10006detail6reduce23DeviceReduceByKeyKernelINS1_13reduce_by_key10policy_hubI9CustomMiniiE10Policy1000EPiS9_S9_S9_S9_NS0_24ReduceByKeyScanTileStateIijLb1EEEN4cuda3std3__48equal_toIvEES6_jiEEvT0_T1_T2_T3_T4_T5_iT6_T7_T8_E12temp_storage;
	add.s32 	%r693, %r692, %r691;
	st.shared.v2.u32 	[%r693], {%r650, %r166};
$L__BB1_101:
	bar.sync 	0;
	ld.shared.v4.u32 	{%r694, %r695, %r696, %r697}, [_ZZN3cub18CUB_300001_SM_10006detail6reduce23DeviceReduceByKeyKernelINS1_13reduce_by_key10policy_hubI9CustomMiniiE10Policy1000EPiS9_S9_S9_S9_NS0_24ReduceByKeyScanTileStateIijLb1EEEN4cuda3std3__48equal_toIvEES6_jiEEvT0_T1_T2_T3_T4_T5_iT6_T7_T8_E12temp_storage];
	add.s32 	%r698, %r696, %r694;
	setp.eq.s32 	%p133, %r696, 0;
	min.s32 	%r699, %r697, %r695;
	selp.b32 	%r700, %r699, %r697, %p133;
	setp.eq.s32 	%p134, %r164, 2;
	selp.b32 	%r701, %r698, %r694, %p134;
	selp.b32 	%r702, %r700, %r695, %p134;
	ld.shared.v4.u32 	{%r703, %r704, %r705, %r706}, [_ZZN3cub18CUB_300001_SM_10006detail6reduce23DeviceReduceByKeyKernelINS1_13reduce_by_key10policy_hubI9CustomMiniiE10Policy1000EPiS9_S9_S9_S9_NS0_24ReduceByKeyScanTileStateIijLb1EEEN4cuda3std3__48equal_toIvEES6_jiEEvT0_T1_T2_T3_T4_T5_iT6_T7_T8_E12temp_storage+16];
	add.s32 	%r707, %r703, %r698;
	setp.eq.s32 	%p135, %r703, 0;
	min.s32 	%r708, %r704, %r700;
	selp.b32 	%r709, %r708, %r704, %p135;
	setp.eq.s32 	%p136, %r164, 3;
	selp.b32 	%r170, %r707, %r701, %p136;
	selp.b32 	%r171, %r709, %r702, %p136;
	add.s32 	%r1306, %r705, %r707;
	setp.eq.s32 	%p137, %r705, 0;
	min.s32 	%r710, %r706, %r709;
	selp.b32 	%r1305, %r710, %r706, %p137;
	setp.lt.u32 	%p138, %r122, 32;
	@%p138 bra 	$L__BB1_103;
	setp.eq.s32 	%p139, %r1293, 0;
	min.s32 	%r711, %r1294, %r171;
	selp.b32 	%r712, %r711, %r1294, %p139;
	setp.eq.s32 	%p140, %r598, 0;
	selp.b32 	%r713, 0, %r1293, %p140;
	add.s32 	%r1293, %r170, %r713;
	selp.b32 	%r1294, %r171, %r712, %p140;
$L__BB1_103:
	setp.eq.s32 	%p141, %r122, 0;
	min.s32 	%r715, %r1281, %r1294;
	selp.b32 	%r1299, 0, %r1293, %p141;
	selp.b32 	%r716, %r1281, %r715, %p6;
	selp.b32 	%r1300, %r1281, %r716, %p141;
	min.s32 	%r717, %r1282, %r1300;
	selp.b32 	%r1301, %r1282, %r717, %p2;
	min.s32 	%r718, %r1283, %r1301;
	selp.b32 	%r1302, %r1283, %r718, %p3;
	min.s32 	%r719, %r1284, %r1302;
	mad.lo.s32 	%r720, %r122, 6, 3;
	setp.lt.u32 	%p142, %r720, %r3;
	setp.ne.s32 	%p143, %r1276, %r1277;
	setp.eq.s32 	%p144, %r720, %r3;
	selp.u32 	%r721, -1, 0, %p143;
	selp.u32 	%r722, -1, 0, %p144;
	selp.b32 	%r723, %r721, %r722, %p142;
	and.b32  	%r724, %r723, 1;
	setp.eq.b32 	%p145, %r724, 1;
	selp.b32 	%r1303, %r1284, %r719, %p145;
	min.s32 	%r725, %r1285, %r1303;
	selp.b32 	%r1304, %r1285, %r725, %p5;
	mov.b32 	%r1307, 0;
	bra.uni 	$L__BB1_127;
$L__BB1_104:
	add.s32 	%r366, %r163, %r158;
	min.s32 	%r367, %r1282, %r1281;
	selp.b32 	%r368, %r1282, %r367, %p2;
	add.s32 	%r369, %r366, %r159;
	min.s32 	%r370, %r1283, %r368;
	selp.b32 	%r371, %r1283, %r370, %p3;
	add.s32 	%r372, %r369, %r160;
	min.s32 	%r373, %r1284, %r371;
	selp.b32 	%r374, %r1284, %r373, %p4;
	add.s32 	%r375, %r372, %r161;
	min.s32 	%r376, %r1285, %r374;
	selp.b32 	%r377, %r1285, %r376, %p5;
	add.s32 	%r307, %r375, %r162;
	min.s32 	%r378, %r1286, %r377;
	mad.lo.s32 	%r379, %r122, 6, 5;
	setp.lt.u32 	%p48, %r379, %r3;
	setp.ne.s32 	%p49, %r1278, %r1279;
	setp.eq.s32 	%p50, %r379, %r3;
	selp.u32 	%r380, -1, 0, %p49;
	selp.u32 	%r381, -1, 0, %p50;
	selp.b32 	%r382, %r380, %r381, %p48;
	and.b32  	%r383, %r382, 1;
	setp.eq.b32 	%p51, %r383, 1;
	selp.b32 	%r312, %r1286, %r378, %p51;
	shr.u32 	%r184, %r122, 5;
	// begin inline asm
	mov.u32 %r305, %laneid;
	// end inline asm
	mov.b32 	%r363, 1;
	mov.b32 	%r364, 0;
	mov.b32 	%r365, -1;
	// begin inline asm
	shfl.sync.up.b32 %r306, %r307, %r363, %r364, %r365;
	// end inline asm
	// begin inline asm
	shfl.sync.up.b32 %r311, %r312, %r363, %r364, %r365;
	// end inline asm
	setp.eq.s32 	%p52, %r307, 0;
	min.s32 	%r384, %r312, %r311;
	selp.b32 	%r385, %r384, %r312, %p52;
	setp.lt.s32 	%p53, %r305, 1;
	selp.b32 	%r386, 0, %r306, %p53;
	add.s32 	%r317, %r386, %r307;
	selp.b32 	%r322, %r312, %r385, %p53;
	mov.b32 	%r323, 2;
	// begin inline asm
	shfl.sync.up.b32 %r316, %r317, %r323, %r364, %r365;
	// end inline asm
	// begin inline asm
	shfl.sync.up.b32 %r321, %r322, %r323, %r364, %r365;
	// end inline asm
	setp.eq.s32 	%p54, %r317, 0;
	min.s32 	%r387, %r322, %r321;
	selp.b32 	%r388, %r387, %r322, %p54;
	setp.lt.s32 	%p55, %r305, 2;
	selp.b32 	%r389, 0, %r316, %p55;
	add.s32 	%r327, %r389, %r317;
	selp.b32 	%r332, %r322, %r388, %p55;
	mov.b32 	%r333, 4;
	// begin inline asm
	shfl.sync.up.b32 %r326, %r327, %r333, %r364, %r365;
	// end inline asm
	// begin inline asm
	shfl.sync.up.b32 %r331, %r332, %r333, %r364, %r365;
	// end inline asm
	setp.eq.s32 	%p56, %r327, 0;
	min.s32 	%r390, %r332, %r331;
	selp.b32 	%r391, %r390, %r332, %p56;
	setp.lt.s32 	%p57, %r305, 4;
	selp.b32 	%r392, 0, %r326, %p57;
	add.s32 	%r337, %r392, %r327;
	selp.b32 	%r342, %r332, %r391, %p57;
	mov.b32 	%r343, 8;
	// begin inline asm
	shfl.sync.up.b32 %r336, %r337, %r343, %r364, %r365;
	// end inline asm
	// begin inline asm
	shfl.sync.up.b32 %r341, %r342, %r343, %r364, %r365;
	// end inline asm
	setp.eq.s32 	%p58, %r337, 0;
	min.s32 	%r393, %r342, %r341;
	selp.b32 	%r394, %r393, %r342, %p58;
	setp.lt.s32 	%p59, %r305, 8;
	selp.b32 	%r395, 0, %r336, %p59;
	add.s32 	%r347, %r395, %r337;
	selp.b32 	%r352, %r342, %r394, %p59;
	mov.b32 	%r353, 16;
	// begin inline asm
	shfl.sync.up.b32 %r346, %r347, %r353, %r364, %r365;
	// end inline asm
	// begin inline asm
	shfl.sync.up.b32 %r351, %r352, %r353, %r364, %r365;
	// end inline asm
	setp.eq.s32 	%p60, %r347, 0;
	min.s32 	%r396, %r352, %r351;
	selp.b32 	%r186, %r396, %r352, %p60;
	setp.lt.s32 	%p61, %r305, 16;
	selp.b32 	%r397, 0, %r346, %p61;
	add.s32 	%r357, %r397, %r347;
	selp.b32 	%r362, %r352, %r186, %p61;
	// begin inline asm
	shfl.sync.up.b32 %r1293, %r357, %r363, %r364, %r365;
	// end inline asm
	// begin inline asm
	shfl.sync.up.b32 %r1294, %r362, %r363, %r364, %r365;
	// end inline asm
	setp.ne.s32 	%p62, %r305, 31;
	@%p62 bra 	$L__BB1_106;
	shl.b32 	%r398, %r184, 3;
	mov.u32 	%r399, _ZZN3cub18CUB_300001_SM_10006detail6reduce23DeviceReduceByKeyKernelINS1_13reduce_by_key10policy_hubI9CustomMiniiE10Policy1000EPiS9_S9_S9_S9_NS0_24ReduceByKeyScanTileStateIijLb1EEEN4cuda3std3__48equal_toIvEES6_jiEEvT0_T1_T2_T3_T4_T5_iT6_T7_T8_E12temp_storage;
	add.s32 	%r400, %r399, %r398;
	st.shared.v2.u32 	[%r400], {%r357, %r186};
$L__BB1_106:
	bar.sync 	0;
	ld.shared.v4.u32 	{%r401, %r402, %r403, %r404}, [_ZZN3cub18CUB_300001_SM_10006detail6reduce23DeviceReduceByKeyKernelINS1_13reduce_by_key10policy_hubI9CustomMiniiE10Policy1000EPiS9_S9_S9_S9_NS0_24ReduceByKeyScanTileStateIijLb1EEEN4cuda3std3__48equal_toIvEES6_jiEEvT0_T1_T2_T3_T4_T5_iT6_T7_T8_E12temp_storage];
	add.s32 	%r405, %r403, %r401;
	setp.eq.s32 	%p63, %r403, 0;
	min.s32 	%r406, %r404, %r402;
	selp.b32 	%r407, %r406, %r404, %p63;
	setp.eq.s32 	%p64, %r184, 2;
	selp.b32 	%r408, %r405, %r401, %p64;
	selp.b32 	%r409, %r407, %r402, %p64;
	ld.shared.v4.u32 	{%r410, %r411, %r412, %r413}, [_ZZN3cub18CUB_300001_SM_10006detail6reduce23DeviceReduceByKeyKernelINS1_13reduce_by_key10policy_hubI9CustomMiniiE10Policy1000EPiS9_S9_S9_S9_NS0_24ReduceByKeyScanTileStateIijLb1EEEN4cuda3std3__48equal_toIvEES6_jiEEvT0_T1_T2_T3_T4_T5_iT6_T7_T8_E12temp_storage+16];
	add.s32 	%r414, %r410, %r405;
	setp.eq.s32 	%p65, %r410, 0;
	min.s32 	%r415, %r411, %r407;
	selp.b32 	%r416, %r415, %r411, %p65;
	setp.eq.s32 	%p66, %r184, 3;
	selp.b32 	%r190, %r414, %r408, %p66;
	selp.b32 	%r191, %r416, %r409, %p66;
	add.s32 	%r192, %r412, %r414;
	setp.eq.s32 	%p67, %r412, 0;
	min.s32 	%r417, %r413, %r416;
	selp.b32 	%r193, %r417, %r413, %p67;
	setp.lt.u32 	%p68, %r122, 32;
	@%p68 bra 	$L__BB1_108;
	setp.eq.s32 	%p69, %r1293, 0;
	min.s32 	%r418, %r1294, %r191;
	selp.b32 	%r419, %r418, %r1294, %p69;
	setp.eq.s32 	%p70, %r305, 0;
	selp.b32 	%r420, 0, %r1293, %p70;
	add.s32 	%r1293, %r190, %r420;
	selp.b32 	%r1294, %r191, %r419, %p70;
	bra.uni 	$L__BB1_124;
$L__BB1_108:
	setp.ne.s32 	%p71, %r122, 0;
	mul.wide.s32 	%rd39, %r1, 16;
	add.s64 	%rd19, %rd5, %rd39;
	@%p71 bra 	$L__BB1_110;
	st.shared.u32 	[_ZZN3cub18CUB_300001_SM_10006detail6reduce23DeviceReduceByKeyKernelINS1_13reduce_by_key10policy_hubI9CustomMiniiE10Policy1000EPiS9_S9_S9_S9_NS0_24ReduceByKeyScanTileStateIijLb1EEEN4cuda3std3__48equal_toIvEES6_jiEEvT0_T1_T2_T3_T4_T5_iT6_T7_T8_E12temp_storage+84], %r192;
	st.shared.u32 	[_ZZN3cub18CUB_300001_SM_10006detail6reduce23DeviceReduceByKeyKernelINS1_13reduce_by_key10policy_hubI9CustomMiniiE10Policy1000EPiS9_S9_S9_S9_NS0_24ReduceByKeyScanTileStateIijLb1EEEN4cuda3std3__48equal_toIvEES6_jiEEvT0_T1_T2_T3_T4_T5_iT6_T7_T8_E12temp_storage+88], %r193;
	mov.b64 	%rd41, {%r192, %r193};
	add.s64 	%rd40, %rd19, 512;
	mov.b64 	%rd42, 100;
	// begin inline asm
	st.relaxed.gpu.v2.u64 [%rd40], {%rd41, %rd42};
	// end inline asm
$L__BB1_110:
	not.b32 	%r421, %r122;
	add.s32 	%r1292, %r1, %r421;
	mov.u32 	%r422, %nctaid.x;
	setp.gt.u32 	%p72, %r422, 499;
	@%p72 bra 	$L__BB1_112;
	membar.cta;
	bra.uni 	$L__BB1_113;
$L__BB1_112:
	mov.b32 	%r423, 450;
	// begin inline asm
	nanosleep.u32 %r423;
	// end inline asm
$L__BB1_113:
	mul.wide.s32 	%rd43, %r1292, 16;
	add.s64 	%rd44, %rd5, %rd43;
	add.s64 	%rd20, %rd44, 512;
$L__BB1_114:
	// begin inline asm
	ld.relaxed.gpu.v2.u64 {%rd45, %rd155}, [%rd20];
	// end inline asm
	setp.eq.s64 	%p73, %rd155, 99;
	mov.b32 	%r424, -1;
	vote.sync.any.pred 	%p74, %p73, %r424;
	@%p74 bra 	$L__BB1_114;
	mov.b64 	{%r428, %r433}, %rd45;
	setp.eq.s64 	%p75, %rd155, 101;
	mov.b32 	%r476, -1;
	vote.sync.ballot.b32 	%r477, %p75, %r476;
	// begin inline asm
	mov.u32 %r426, %lanemask_ge;
	// end inline asm
	and.b32  	%r478, %r477, %r426;
	or.b32  	%r479, %r478, -2147483648;
	add.s32 	%r480, %r479, -1;
	not.b32 	%r481, %r479;
	and.b32  	%r482, %r481, %r480;
	popc.b32 	%r430, %r482;
	mov.b32 	%r434, 1;
	// begin inline asm
	shfl.sync.down.b32 %r427, %r428, %r434, %r430, %r476;
	// end inline asm
	// begin inline asm
	shfl.sync.down.b32 %r432, %r433, %r434, %r430, %r476;
	// end inline asm
	setp.lt.s32 	%p77, %r305, %r430;
	setp.eq.s32 	%p78, %r428, 0;
	min.s32 	%r483, %r433, %r432;
	selp.b32 	%r484, %r427, 0, %p77;
	add.s32 	%r438, %r484, %r428;
	selp.b32 	%r485, %r483, %r433, %p78;
	selp.b32 	%r443, %r485, %r433, %p77;
	mov.b32 	%r444, 2;
	// begin inline asm
	shfl.sync.down.b32 %r437, %r438, %r444, %r430, %r476;
	// end inline asm
	// begin inline asm
	shfl.sync.down.b32 %r442, %r443, %r444, %r430, %r476;
	// end inline asm
	add.s32 	%r198, %r305, 2;
	setp.gt.s32 	%p79, %r198, %r430;
	setp.eq.s32 	%p80, %r438, 0;
	min.s32 	%r486, %r443, %r442;
	selp.b32 	%r487, %r486, %r443, %p80;
	selp.b32 	%r488, 0, %r437, %p79;
	add.s32 	%r448, %r438, %r488;
	selp.b32 	%r453, %r443, %r487, %p79;
	mov.b32 	%r454, 4;
	// begin inline asm
	shfl.sync.down.b32 %r447, %r448, %r454, %r430, %r476;
	// end inline asm
	// begin inline asm
	shfl.sync.down.b32 %r452, %r453, %r454, %r430, %r476;
	// end inline asm
	add.s32 	%r199, %r305, 4;
	setp.gt.s32 	%p81, %r199, %r430;
	setp.eq.s32 	%p82, %r448, 0;
	min.s32 	%r489, %r453, %r452;
	selp.b32 	%r490, %r489, %r453, %p82;
	selp.b32 	%r491, 0, %r447, %p81;
	add.s32 	%r458, %r448, %r491;
	selp.b32 	%r463, %r453, %r490, %p81;
	mov.b32 	%r464, 8;
	// begin inline asm
	shfl.sync.down.b32 %r457, %r458, %r464, %r430, %r476;
	// end inline asm
	// begin inline asm
	shfl.sync.down.b32 %r462, %r463, %r464, %r430, %r476;
	// end inline asm
	add.s32 	%r200, %r305, 8;
	setp.gt.s32 	%p83, %r200, %r430;
	setp.eq.s32 	%p84, %r458, 0;
	min.s32 	%r492, %r463, %r462;
	selp.b32 	%r493, %r492, %r463, %p84;
	selp.b32 	%r494, 0, %r457, %p83;
	add.s32 	%r468, %r458, %r494;
	selp.b32 	%r473, %r463, %r493, %p83;
	mov.b32 	%r474, 16;
	// begin inline asm
	shfl.sync.down.b32 %r467, %r468, %r474, %r430, %r476;
	// end inline asm
	// begin inline asm
	shfl.sync.down.b32 %r472, %r473, %r474, %r430, %r476;
	// end inline asm
	add.s32 	%r201, %r305, 16;
	setp.gt.s32 	%p85, %r201, %r430;
	setp.eq.s32 	%p86, %r468, 0;
	min.s32 	%r495, %r473, %r472;
	selp.b32 	%r496, %r495, %r473, %p86;
	selp.b32 	%r497, 0, %r467, %p85;
	add.s32 	%r1290, %r497, %r468;
	selp.b32 	%r1291, %r473, %r496, %p85;
	add.s64 	%rd23, %rd5, 512;
$L__BB1_116:
	setp.ne.s64 	%p87, %rd155, 101;
	mov.b32 	%r498, -1;
	vote.sync.all.pred 	%p88, %p87, %r498;
	not.pred 	%p89, %p88;
	@%p89 bra 	$L__BB1_120;
	mul.wide.s32 	%rd51, %r1292, 16;
	add.s64 	%rd52, %rd23, %rd51;
	add.s64 	%rd25, %rd52, -512;
$L__BB1_118:
	// begin inline asm
	ld.relaxed.gpu.v2.u64 {%rd53, %rd155}, [%rd25];
	// end inline asm
	setp.eq.s64 	%p103, %rd155, 99;
	mov.b32 	%r522, -1;
	vote.sync.any.pred 	%p104, %p103, %r522;
	@%p104 bra 	$L__BB1_118;
	mov.b64 	{%r525, %r530}, %rd53;
	setp.eq.s64 	%p105, %rd155, 101;
	mov.b32 	%r573, -1;
	vote.sync.ballot.b32 	%r574, %p105, %r573;
	and.b32  	%r575, %r574, %r426;
	or.b32  	%r576, %r575, -2147483648;
	add.s32 	%r577, %r576, -1;
	not.b32 	%r578, %r576;
	and.b32  	%r579, %r578, %r577;
	popc.b32 	%r527, %r579;
	mov.b32 	%r531, 1;
	// begin inline asm
	shfl.sync.down.b32 %r524, %r525, %r531, %r527, %r573;
	// end inline asm
	// begin inline asm
	shfl.sync.down.b32 %r529, %r530, %r531, %r527, %r573;
	// end inline asm
	setp.lt.s32 	%p107, %r305, %r527;
	setp.eq.s32 	%p108, %r525, 0;
	min.s32 	%r580, %r530, %r529;
	selp.b32 	%r581, %r524, 0, %p107;
	add.s32 	%r535, %r581, %r525;
	selp.b32 	%r582, %r580, %r530, %p108;
	selp.b32 	%r540, %r582, %r530, %p107;
	mov.b32 	%r541, 2;
	// begin inline asm
	shfl.sync.down.b32 %r534, %r535, %r541, %r527, %r573;
	// end inline asm
	// begin inline asm
	shfl.sync.down.b32 %r539, %r540, %r541, %r527, %r573;
	// end inline asm
	setp.gt.s32 	%p109, %r198, %r527;
	setp.eq.s32 	%p110, %r535, 0;
	min.s32 	%r583, %r540, %r539;
	selp.b32 	%r584, %r583, %r540, %p110;
	selp.b32 	%r585, 0, %r534, %p109;
	add.s32 	%r545, %r535, %r585;
	selp.b32 	%r550, %r540, %r584, %p109;
	mov.b32 	%r551, 4;
	// begin inline asm
	shfl.sync.down.b32 %r544, %r545, %r551, %r527, %r573;
	// end inline asm
	// begin inline asm
	shfl.sync.down.b32 %r549, %r550, %r551, %r527, %r573;
	// end inline asm
	setp.gt.s32 	%p111, %r199, %r527;
	setp.eq.s32 	%p112, %r545, 0;
	min.s32 	%r586, %r550, %r549;
	selp.b32 	%r587, %r586, %r550, %p112;
	selp.b32 	%r588, 0, %r544, %p111;
	add.s32 	%r555, %r545, %r588;
	selp.b32 	%r560, %r550, %r587, %p111;
	mov.b32 	%r561, 8;
	// begin inline asm
	shfl.sync.down.b32 %r554, %r555, %r561, %r527, %r573;
	// end inline asm
	// begin inline asm
	shfl.sync.down.b32 %r559, %r560, %r561, %r527, %r573;
	// end inline asm
	setp.gt.s32 	%p113, %r200, %r527;
	setp.eq.s32 	%p114, %r555, 0;
	min.s32 	%r589, %r560, %r559;
	selp.b32 	%r590, %r589, %r560, %p114;
	selp.b32 	%r591, 0, %r554, %p113;
	add.s32 	%r565, %r555, %r591;
	selp.b32 	%r570, %r560, %r590, %p113;
	mov.b32 	%r571, 16;
	// begin inline asm
	shfl.sync.down.b32 %r564, %r565, %r571, %r527, %r573;
	// end inline asm
	// begin inline asm
	shfl.sync.down.b32 %r569, %r570, %r571, %r527, %r573;
	// end inline asm
	setp.gt.s32 	%p115, %r201, %r527;
	setp.eq.s32 	%p116, %r565, 0;
	min.s32 	%r592, %r570, %r569;
	selp.b32 	%r593, %r592, %r570, %p116;
	selp.b32 	%r594, 0, %r564, %p115;
	selp.b32 	%r595, %r570, %r593, %p115;
	add.s32 	%r596, %r594, %r1290;
	add.s32 	%r207, %r596, %r565;
	setp.eq.s32 	%p117, %r1290, 0;
	min.s32 	%r597, %r1291, %r595;
	selp.b32 	%r1291, %r597, %r1291, %p117;
	add.s32 	%r1292, %r1292, -32;
	mov.u32 	%r1290, %r207;
	bra.uni 	$L__BB1_116;
$L__BB1_120:
	@%p71 bra 	$L__BB1_122;
	add.s32 	%r500, %r1290, %r192;
	setp.eq.s32 	%p91, %r192, 0;
	min.s32 	%r501, %r193, %r1291;
	selp.b32 	%r502, %r501, %r193, %p91;
	mov.b64 	%rd49, {%r500, %r502};
	add.s64 	%rd48, %rd19, 512;
	mov.b64 	%rd50, 101;
	// begin inline asm
	st.relaxed.gpu.v2.u64 [%rd48], {%rd49, %rd50};
	// end inline asm
	st.shared.u32 	[_ZZN3cub18CUB_300001_SM_10006detail6reduce23DeviceReduceByKeyKernelINS1_13reduce_by_key10policy_hubI9CustomMiniiE10Policy1000EPiS9_S9_S9_S9_NS0_24ReduceByKeyScanTileStateIijLb1EEEN4cuda3std3__48equal_toIvEES6_jiEEvT0_T1_T2_T3_T4_T5_iT6_T7_T8_E12temp_storage+68], %r1290;
	st.shared.v2.u32 	[_ZZN3cub18CUB_300001_SM_10006detail6reduce23DeviceReduceByKeyKernelINS1_13reduce_by_key10policy_hubI9CustomMiniiE10Policy1000EPiS9_S9_S9_S9_NS0_24ReduceByKeyScanTileStateIijLb1EEEN4cuda3std3__48equal_toIvEES6_jiEEvT0_T1_T2_T3_T4_T5_iT6_T7_T8_E12temp_storage+72], {%r1291, %r500};
	st.shared.u32 	[_ZZN3cub18CUB_300001_SM_10006detail6reduce23DeviceReduceByKeyKernelINS1_13reduce_by_key10policy_hubI9CustomMiniiE10Policy1000EPiS9_S9_S9_S9_NS0_24ReduceByKeyScanTileStateIijLb1EEEN4cuda3std3__48equal_toIvEES6_jiEEvT0_T1_T2_T3_T4_T5_iT6_T7_T8_E12temp_storage+80], %r502;
$L__BB1_122:
	setp.ne.s32 	%p92, %r305, 0;
	@%p92 bra 	$L__BB1_124;
	st.shared.u32 	[_ZZN3cub18CUB_300001_SM_10006detail6reduce23DeviceReduceByKeyKernelINS1_13reduce_by_key10policy_hubI9CustomMiniiE10Policy1000EPiS9_S9_S9_S9_NS0_24ReduceByKeyScanTileStateIijLb1EEEN4cuda3std3__48equal_toIvEES6_jiEEvT0_T1_T2_T3_T4_T5_iT6_T7_T8_E12temp_storage+36], %r1290;
	st.shared.u32 	[_ZZN3cub18CUB_300001_SM_10006detail6reduce23DeviceReduceByKeyKernelINS1_13reduce_by_key10policy_hubI9CustomMiniiE10Policy1000EPiS9_S9_S9_S9_NS0_24ReduceByKeyScanTileStateIijLb1EEEN4cuda3std3__48equal_toIvEES6_jiEEvT0_T1_T2_T3_T4_T5_iT6_T7_T8_E12temp_storage+40], %r1291;
	mov.u32 	%r1293, %r1290;
	mov.u32 	%r1294, %r1291;
$L__BB1_124:
	setp.eq.s32 	%p93, %r122, 0;
	bar.sync 	0;
	@%p93 bra 	$L__BB1_126;
	ld.shared.u32 	%r503, [_ZZN3cub18CUB_300001_SM_10006detail6reduce23DeviceReduceByKeyKernelINS1_13reduce_by_key10policy_hubI9CustomMiniiE10Policy1000EPiS9_S9_S9_S9_NS0_24ReduceByKeyScanTileStateIijLb1EEEN4cuda3std3__48equal_toIvEES6_jiEEvT0_T1_T2_T3_T4_T5_iT6_T7_T8_E12temp_storage+40];
	ld.shared.u32 	%r504, [_ZZN3cub18CUB_300001_SM_10006detail6reduce23DeviceReduceByKeyKernelINS1_13reduce_by_key10policy_hubI9CustomMiniiE10Policy1000EPiS9_S9_S9_S9_NS0_24ReduceByKeyScanTileStateIijLb1EEEN4cuda3std3__48equal_toIvEES6_jiEEvT0_T1_T2_T3_T4_T5_iT6_T7_T8_E12temp_storage+36];
	add.s32 	%r212, %r504, %r1293;
	setp.eq.s32 	%p94, %r1293, 0;
	min.s32 	%r505, %r1294, %r503;
	selp.b32 	%r1294, %r505, %r1294, %p94;
	mov.u32 	%r1293, %r212;
$L__BB1_126:
	min.s32 	%r506, %r1281, %r1294;
	selp.b32 	%r1300, %r1281, %r506, %p6;
	min.s32 	%r507, %r1282, %r1300;
	selp.b32 	%r1301, %r1282, %r507, %p2;
	min.s32 	%r508, %r1283, %r1301;
	mul.lo.s32 	%r509, %r122, 6;
	add.s32 	%r510, %r509, 2;
	setp.lt.u32 	%p95, %r510, %r3;
	setp.ne.s32 	%p96, %r1275, %r1276;
	setp.eq.s32 	%p97, %r510, %r3;
	selp.u32 	%r511, -1, 0, %p96;
	selp.u32 	%r512, -1, 0, %p97;
	selp.b32 	%r513, %r511, %r512, %p95;
	and.b32  	%r514, %r513, 1;
	setp.eq.b32 	%p98, %r514, 1;
	selp.b32 	%r1302, %r1283, %r508, %p98;
	min.s32 	%r515, %r1284, %r1302;
	add.s32 	%r516, %r509, 3;
	setp.lt.u32 	%p99, %r516, %r3;
	setp.ne.s32 	%p100, %r1276, %r1277;
	setp.eq.s32 	%p101, %r516, %r3;
	selp.u32 	%r517, -1, 0, %p100;
	selp.u32 	%r518, -1, 0, %p101;
	selp.b32 	%r519, %r517, %r518, %p99;
	and.b32  	%r520, %r519, 1;
	setp.eq.b32 	%p102, %r520, 1;
	selp.b32 	%r1303, %r1284, %r515, %p102;
	min.s32 	%r521, %r1285, %r1303;
	selp.b32 	%r1304, %r1285, %r521, %p5;
	ld.shared.v2.u32 	{%r1305, %r1306}, [_ZZN3cub18CUB_300001_SM_10006detail6reduce23DeviceReduceByKeyKernelINS1_13reduce_by_key10policy_hubI9CustomMiniiE10Policy1000EPiS9_S9_S9_S9_NS0_24ReduceByKeyScanTileStateIijLb1EEEN4cuda3std3__48equal_toIvEES6_jiEEvT0_T1_T2_T3_T4_T5_iT6_T7_T8_E12temp_storage+80];
	ld.shared.u32 	%r1307, [_ZZN3cub18CUB_300001_SM_10006detail6reduce23DeviceReduceByKeyKernelINS1_13reduce_by_key10policy_hubI9CustomMiniiE10Policy1000EPiS9_S9_S9_S9_NS0_24ReduceByKeyScanTileStateIijLb1EEEN4cuda3std3__48equal_toIvEES6_jiEEvT0_T1_T2_T3_T4_T5_iT6_T7_T8_E12temp_storage+68];
	mov.u32 	%r1299, %r1293;
$L__BB1_127:
	mul.lo.s32 	%r726, %r122, 6;
	add.s32 	%r727, %r726, 3;
	setp.lt.u32 	%p146, %r727, %r3;
	setp.ne.s32 	%p147, %r1276, %r1277;
	setp.eq.s32 	%p148, %r727, %r3;
	selp.u32 	%r728, -1, 0, %p147;
	selp.u32 	%r729, -1, 0, %p148;
	selp.b32 	%r730, %r728, %r729, %p146;
	and.b32  	%r731, %r730, 1;
	setp.eq.b32 	%p7, %r731, 1;
	add.s32 	%r732, %r726, 5;
	setp.lt.u32 	%p149, %r732, %r3;
	setp.ne.s32 	%p150, %r1278, %r1279;
	setp.eq.s32 	%p151, %r732, %r3;
	selp.u32 	%r733, -1, 0, %p150;
	selp.u32 	%r734, -1, 0, %p151;
	selp.b32 	%r735, %r733, %r734, %p149;
	and.b32  	%r736, %r735, 1;
	setp.eq.b32 	%p8, %r736, 1;
	add.s32 	%r235, %r1299, %r163;
	selp.u32 	%r737, 1, 0, %p2;
	add.s32 	%r236, %r235, %r737;
	add.s32 	%r738, %r726, 2;
	setp.lt.u32 	%p152, %r738, %r3;
	setp.ne.s32 	%p153, %r1275, %r1276;
	setp.eq.s32 	%p154, %r738, %r3;
	selp.u32 	%r739, -1, 0, %p153;
	selp.u32 	%r740, -1, 0, %p154;
	selp.b32 	%r741, %r739, %r740, %p152;
	and.b32  	%r742, %r741, 1;
	setp.eq.b32 	%p9, %r742, 1;
	add.s32 	%r237, %r236, %r742;
	add.s32 	%r238, %r237, %r160;
	add.s32 	%r239, %r238, %r161;
	setp.lt.u32 	%p155, %r1306, 129;
	@%p155 bra 	$L__BB1_147;
	bar.sync 	0;
	not.pred 	%p162, %p6;
	@%p162 bra 	$L__BB1_130;
	sub.s32 	%r743, %r1293, %r1307;
	shl.b32 	%r744, %r743, 3;
	mov.u32 	%r745, _ZZN3cub18CUB_300001_SM_10006detail6reduce23DeviceReduceByKeyKernelINS1_13reduce_by_key10policy_hubI9CustomMiniiE10Policy1000EPiS9_S9_S9_S9_NS0_24ReduceByKeyScanTileStateIijLb1EEEN4cuda3std3__48equal_toIvEES6_jiEEvT0_T1_T2_T3_T4_T5_iT6_T7_T8_E12temp_storage;
	add.s32 	%r746, %r745, %r744;
	st.shared.v2.u32 	[%r746], {%r1280, %r1294};
$L__BB1_130:
	not.pred 	%p163, %p2;
	@%p163 bra 	$L__BB1_132;
	sub.s32 	%r747, %r235, %r1307;
	shl.b32 	%r748, %r747, 3;
	mov.u32 	%r749, _ZZN3cub18CUB_300001_SM_10006detail6reduce23DeviceReduceByKeyKernelINS1_13reduce_by_key10policy_hubI9CustomMiniiE10Policy1000EPiS9_S9_S9_S9_NS0_24ReduceByKeyScanTileStateIijLb1EEEN4cuda3std3__48equal_toIvEES6_jiEEvT0_T1_T2_T3_T4_T5_iT6_T7_T8_E12temp_storage;
	add.s32 	%r750, %r749, %r748;
	st.shared.v2.u32 	[%r750], {%r1274, %r1300};
$L__BB1_132:
	not.pred 	%p164, %p9;
	@%p164 bra 	$L__BB1_134;
	sub.s32 	%r751, %r236, %r1307;
	shl.b32 	%r752, %r751, 3;
	mov.u32 	%r753, _ZZN3cub18CUB_300001_SM_10006detail6reduce23DeviceReduceByKeyKernelINS1_13reduce_by_key10policy_hubI9CustomMiniiE10Policy1000EPiS9_S9_S9_S9_NS0_24ReduceByKeyScanTileStateIijLb1EEEN4cuda3std3__48equal_toIvEES6_jiEEvT0_T1_T2_T3_T4_T5_iT6_T7_T8_E12temp_storage;
	add.s32 	%r754, %r753, %r752;
	st.shared.v2.u32 	[%r754], {%r1275, %r1301};
$L__BB1_134:
	not.pred 	%p165, %p7;
	@%p165 bra 	$L__BB1_136;
	sub.s32 	%r755, %r237, %r1307;
	shl.b32 	%r756, %r755, 3;
	mov.u32 	%r757, _ZZN3cub18CUB_300001_SM_10006detail6reduce23DeviceReduceByKeyKernelINS1_13reduce_by_key10policy_hubI9CustomMiniiE10Policy1000EPiS9_S9_S9_S9_NS0_24ReduceByKeyScanTileStateIijLb1EEEN4cuda3std3__48equal_toIvEES6_jiEEvT0_T1_T2_T3_T4_T5_iT6_T7_T8_E12temp_storage;
	add.s32 	%r758, %r757, %r756;
	st.shared.v2.u32 	[%r758], {%r1276, %r1302};
$L__BB1_136:
	not.pred 	%p166, %p5;
	@%p166 bra 	$L__BB1_138;
	sub.s32 	%r759, %r238, %r1307;
	shl.b32 	%r760, %r759, 3;
	mov.u32 	%r761, _ZZN3cub18CUB_300001_SM_10006detail6reduce23DeviceReduceByKeyKernelINS1_13reduce_by_key10policy_hubI9CustomMiniiE10Policy1000EPiS9_S9_S9_S9_NS0_24ReduceByKeyScanTileStateIijLb1EEEN4cuda3std3__48equal_toIvEES6_jiEEvT0_T1_T2_T3_T4_T5_iT6_T7_T8_E12temp_storage;
	add.s32 	%r762, %r761, %r760;
	st.shared.v2.u32 	[%r762], {%r1277, %r1303};
$L__BB1_138:
	not.pred 	%p167, %p8;
	@%p167 bra 	$L__BB1_140;
	sub.s32 	%r763, %r239, %r1307;
	shl.b32 	%r764, %r763, 3;
	mov.u32 	%r765, _ZZN3cub18CUB_300001_SM_10006detail6reduce23DeviceReduceByKeyKernelINS1_13reduce_by_key10policy_hubI9CustomMiniiE10Policy1000EPiS9_S9_S9_S9_NS0_24ReduceByKeyScanTileStateIijLb1EEEN4cuda3std3__48equal_toIvEES6_jiEEvT0_T1_T2_T3_T4_T5_iT6_T7_T8_E12temp_storage;
	add.s32 	%r766, %r765, %r764;
	st.shared.v2.u32 	[%r766], {%r1278, %r1304};
$L__BB1_140:
	bar.sync 	0;
	setp.ge.u32 	%p168, %r122, %r1306;
	@%p168 bra 	$L__BB1_159;
	not.b32 	%r767, %r122;
	add.s32 	%r240, %r1306, %r767;
	and.b32  	%r768, %r240, 384;
	setp.eq.s32 	%p169, %r768, 384;
	mov.u32 	%r1311, %r122;
	@%p169 bra 	$L__BB1_144;
	shr.u32 	%r769, %r240, 7;
	add.s32 	%r770, %r769, 1;
	and.b32  	%r771, %r770, 3;
	add.s32 	%r1310, %r122, %r1307;
	shl.b32 	%r772, %r122, 3;
	mov.u32 	%r773, _ZZN3cub18CUB_300001_SM_10006detail6reduce23DeviceReduceByKeyKernelINS1_13reduce_by_key10policy_hubI9CustomMiniiE10Policy1000EPiS9_S9_S9_S9_NS0_24ReduceByKeyScanTileStateIijLb1EEEN4cuda3std3__48equal_toIvEES6_jiEEvT0_T1_T2_T3_T4_T5_iT6_T7_T8_E12temp_storage;
	add.s32 	%r1309, %r773, %r772;
	neg.s32 	%r1308, %r771;
	shl.b32 	%r774, %r770, 7;
	and.b32  	%r775, %r774, 384;
	add.s32 	%r1311, %r122, %r775;
$L__BB1_143:
	.pragma "nounroll";
	ld.shared.v2.u32 	{%r776, %r777}, [%r1309];
	mul.wide.u32 	%rd74, %r1310, 4;
	add.s64 	%rd75, %rd3, %rd74;
	st.global.u32 	[%rd75], %r776;
	add.s64 	%rd76, %rd2, %rd74;
	st.global.u32 	[%rd76], %r777;
	add.s32 	%r1310, %r1310, 128;
	add.s32 	%r1309, %r1309, 1024;
	add.s32 	%r1308, %r1308, 1;
	setp.ne.s32 	%p170, %r1308, 0;
	@%p170 bra 	$L__BB1_143;
$L__BB1_144:
	setp.lt.u32 	%p171, %r240, 384;
	@%p171 bra 	$L__BB1_159;
	add.s32 	%r1314, %r1311, 256;
	add.s32 	%r1313, %r1311, %r1307;
	shl.b32 	%r778, %r1311, 3;
	mov.u32 	%r779, _ZZN3cub18CUB_300001_SM_10006detail6reduce23DeviceReduceByKeyKernelINS1_13reduce_by_key10policy_hubI9CustomMiniiE10Policy1000EPiS9_S9_S9_S9_NS0_24ReduceByKeyScanTileStateIijLb1EEEN4cuda3std3__48equal_toIvEES6_jiEEvT0_T1_T2_T3_T4_T5_iT6_T7_T8_E12temp_storage;
	add.s32 	%r780, %r778, %r779;
	add.s32 	%r1312, %r780, 2048;
$L__BB1_146:
	ld.shared.v2.u32 	{%r781, %r782}, [%r1312+-2048];
	mul.wide.u32 	%rd77, %r1313, 4;
	add.s64 	%rd78, %rd3, %rd77;
	st.global.u32 	[%rd78], %r781;
	add.s64 	%rd79, %rd2, %rd77;
	st.global.u32 	[%rd79], %r782;
	ld.shared.v2.u32 	{%r783, %r784}, [%r1312+-1024];
	add.s32 	%r785, %r1313, 128;
	mul.wide.u32 	%rd80, %r785, 4;
	add.s64 	%rd81, %rd3, %rd80;
	st.global.u32 	[%rd81], %r783;
	add.s64 	%rd82, %rd2, %rd80;
	st.global.u32 	[%rd82], %r784;
	ld.shared.v2.u32 	{%r786, %r787}, [%r1312];
	add.s32 	%r788, %r1313, 256;
	mul.wide.u32 	%rd83, %r788, 4;
	add.s64 	%rd84, %rd3, %rd83;
	st.global.u32 	[%rd84], %r786;
	add.s64 	%rd85, %rd2, %rd83;
	st.global.u32 	[%rd85], %r787;
	ld.shared.v2.u32 	{%r789, %r790}, [%r1312+1024];
	add.s32 	%r791, %r1313, 384;
	mul.wide.u32 	%rd86, %r791, 4;
	add.s64 	%rd87, %rd3, %rd86;
	st.global.u32 	[%rd87], %r789;
	add.s64 	%rd88, %rd2, %rd86;
	st.global.u32 	[%rd88], %r790;
	add.s32 	%r258, %r1314, 512;
	add.s32 	%r792, %r1314, 256;
	add.s32 	%r1313, %r1313, 512;
	add.s32 	%r1312, %r1312, 4096;
	setp.lt.u32 	%p172, %r792, %r1306;
	mov.u32 	%r1314, %r258;
	@%p172 bra 	$L__BB1_146;
	bra.uni 	$L__BB1_159;
$L__BB1_147:
	not.pred 	%p156, %p6;
	@%p156 bra 	$L__BB1_149;
	mul.wide.u32 	%rd56, %r1293, 4;
	add.s64 	%rd57, %rd3, %rd56;
	st.global.u32 	[%rd57], %r1280;
	add.s64 	%rd58, %rd2, %rd56;
	st.global.u32 	[%rd58], %r1294;
$L__BB1_149:
	not.pred 	%p157, %p2;
	@%p157 bra 	$L__BB1_151;
	mul.wide.u32 	%rd59, %r235, 4;
	add.s64 	%rd60, %rd3, %rd59;
	st.global.u32 	[%rd60], %r1274;
	add.s64 	%rd61, %rd2, %rd59;
	st.global.u32 	[%rd61], %r1300;
$L__BB1_151:
	not.pred 	%p158, %p9;
	@%p158 bra 	$L__BB1_153;
	mul.wide.u32 	%rd62, %r236, 4;
	add.s64 	%rd63, %rd3, %rd62;
	st.global.u32 	[%rd63], %r1275;
	add.s64 	%rd64, %rd2, %rd62;
	st.global.u32 	[%rd64], %r1301;
$L__BB1_153:
	not.pred 	%p159, %p7;
	@%p159 bra 	$L__BB1_155;
	mul.wide.u32 	%rd65, %r237, 4;
	add.s64 	%rd66, %rd3, %rd65;
	st.global.u32 	[%rd66], %r1276;
	add.s64 	%rd67, %rd2, %rd65;
	st.global.u32 	[%rd67], %r1302;
$L__BB1_155:
	not.pred 	%p160, %p5;
	@%p160 bra 	$L__BB1_157;
	mul.wide.u32 	%rd68, %r238, 4;
	add.s64 	%rd69, %rd3, %rd68;
	st.global.u32 	[%rd69], %r1277;
	add.s64 	%rd70, %rd2, %rd68;
	st.global.u32 	[%rd70], %r1303;
$L__BB1_157:
	not.pred 	%p161, %p8;
	@%p161 bra 	$L__BB1_159;
	mul.wide.u32 	%rd71, %r239, 4;
	add.s64 	%rd72, %rd3, %rd71;
	st.global.u32 	[%rd72], %r1278;
	add.s64 	%rd73, %rd2, %rd71;
	st.global.u32 	[%rd73], %r1304;
$L__BB1_159:
	setp.ne.s32 	%p173, %r122, 127;
	@%p173 bra 	$L__BB1_163;
	add.s32 	%r1315, %r1307, %r1306;
	setp.ne.s32 	%p174, %r3, 768;
	@%p174 bra 	$L__BB1_162;
	mul.wide.u32 	%rd89, %r1315, 4;
	add.s64 	%rd90, %rd3, %rd89;
	st.global.u32 	[%rd90], %r1279;
	add.s64 	%rd91, %rd2, %rd89;
	st.global.u32 	[%rd91], %r1305;
	add.s32 	%r1315, %r1315, 1;
$L__BB1_162:
	cvta.to.global.u64 	%rd92, %rd28;
	st.global.u32 	[%rd92], %r1315;
$L__BB1_163:
	ret;

}
	// .globl	_ZN3cub18CUB_300001_SM_10006detail4scan23DeviceCompactInitKernelINS0_24ReduceByKeyScanTileStateIijLb1EEEPiEEvT_iT0_
.visible .entry _ZN3cub18CUB_300001_SM_10006detail4scan23DeviceCompactInitKernelINS0_24ReduceByKeyScanTileStateIijLb1EEEPiEEvT_iT0_(
	.param .align 8 .b8 _ZN3cub18CUB_300001_SM_10006detail4scan23DeviceCompactInitKernelINS0_24ReduceByKeyScanTileStateIijLb1EEEPiEEvT_iT0__param_0[8],
	.param .u32 _ZN3cub18CUB_300001_SM_10006detail4scan23DeviceCompactInitKernelINS0_24ReduceByKeyScanTileStateIijLb1EEEPiEEvT_iT0__param_1,
	.param .u64 .ptr .align 1 _ZN3cub18CUB_300001_SM_10006detail4scan23DeviceCompactInitKernelINS0_24ReduceByKeyScanTileStateIijLb1EEEPiEEvT_iT0__param_2
)
{
	.reg .pred 	%p<6>;
	.reg .b32 	%r<9>;
	.reg .b64 	%rd<12>;

	ld.param.u64 	%rd3, [_ZN3cub18CUB_300001_SM_10006detail4scan23DeviceCompactInitKernelINS0_24ReduceByKeyScanTileStateIijLb1EEEPiEEvT_iT0__param_0];
	ld.param.u32 	%r4, [_ZN3cub18CUB_300001_SM_10006detail4scan23DeviceCompactInitKernelINS0_24ReduceByKeyScanTileStateIijLb1EEEPiEEvT_iT0__param_1];
	ld.param.u64 	%rd2, [_ZN3cub18CUB_300001_SM_10006detail4scan23DeviceCompactInitKernelINS0_24ReduceByKeyScanTileStateIijLb1EEEPiEEvT_iT0__param_2];
	cvta.to.global.u64 	%rd1, %rd3;
	mov.u32 	%r1, %ctaid.x;
	mov.u32 	%r5, %ntid.x;
	mov.u32 	%r2, %tid.x;
	mad.lo.s32 	%r3, %r1, %r5, %r2;
	setp.ge.s32 	%p1, %r3, %r4;
	@%p1 bra 	$L__BB2_2;
	mul.wide.s32 	%rd4, %r3, 16;
	add.s64 	%rd5, %rd1, %rd4;
	mov.b64 	%rd6, 99;
	mov.b64 	%rd7, 0;
	st.global.v2.u64 	[%rd5+512], {%rd7, %rd6};
$L__BB2_2:
	setp.ne.s32 	%p2, %r1, 0;
	setp.gt.u32 	%p3, %r2, 31;
	or.pred  	%p4, %p2, %p3;
	@%p4 bra 	$L__BB2_4;
	mul.wide.u32 	%rd8, %r2, 16;
	add.s64 	%rd9, %rd1, %rd8;
	mov.b64 	%rd10, 0;
	st.global.v2.u64 	[%rd9], {%rd10, %rd10};
$L__BB2_4:
	or.b32  	%r7, %r1, %r2;
	setp.ne.s32 	%p5, %r7, 0;
	@%p5 bra 	$L__BB2_6;
	cvta.to.global.u64 	%rd11, %rd2;
	mov.b32 	%r8, 0;
	st.global.u32 	[%rd11], %r8;
$L__BB2_6:
	ret;

}


// ===== COMPILED SASS (sm_100) =====

	.target	sm_100

	.elftype	@"ET_EXEC"


//--------------------- .note.nv.tkinfo           --------------------------
	.section	.note.nv.tkinfo,"",@"SHT_NOTE"
	.sectionflags	@"SHF_NOTE_NV_TKINFO"
	.tkinfo
        /*0018*/ 	.word	0x00000002
        /*0030*/ 	.string	""
        /*0030*/ 	.string	"ptxas"
        /*0030*/ 	.string	"Cuda compilation tools, release 13.0, V13.0.88"
        /*0030*/ 	.string	"Build cuda_13.0.r13.0/compiler.36424714_0"
        /*0030*/ 	.string	"-arch sm_100 -m 64 "



//--------------------- .note.nv.cuinfo           --------------------------
	.section	.note.nv.cuinfo,"",@"SHT_NOTE"
	.sectionflags	@"SHF_NOTE_NV_CUINFO"
        /*0018*/ 	.short	0x0002
        /*001a*/ 	.short	0x0064
        /*001c*/ 	.short	0x0082
	.zero		2


//--------------------- .nv.info                  --------------------------
	.section	.nv.info,"",@"SHT_CUDA_INFO"
	.align	4


	//----- nvinfo : EIATTR_REGCOUNT
	.align		4
        /*0000*/ 	.byte	0x04, 0x2f
        /*0002*/ 	.short	(.L_30 - .L_29)
	.align		4
.L_29:
        /*0004*/ 	.word	index@(_ZN3cub18CUB_300001_SM_10006detail11EmptyKernelIvEEvv)
        /*0008*/ 	.word	0x00000004


	//----- nvinfo : EIATTR_FRAME_SIZE
	.align		4
.L_30:
        /*000c*/ 	.byte	0x04, 0x11
        /*000e*/ 	.short	(.L_32 - .L_31)
	.align		4
.L_31:
        /*0010*/ 	.word	index@(_ZN3cub18CUB_300001_SM_10006detail11EmptyKernelIvEEvv)
        /*0014*/ 	.word	0x00000000


	//----- nvinfo : EIATTR_REGCOUNT
	.align		4
.L_32:
        /*0018*/ 	.byte	0x04, 0x2f
        /*001a*/ 	.short	(.L_34 - .L_33)
	.align		4
.L_33:
        /*001c*/ 	.word	index@(_ZN3cub18CUB_300001_SM_10006detail6reduce23DeviceReduceByKeyKernelINS1_13reduce_by_key10policy_hubI9CustomMiniiE10Policy1000EPiS9_S9_S9_S9_NS0_24ReduceByKeyScanTileStateIijLb1EEEN4cuda3std3__48equal_toIvEES6_jiEEvT0_T1_T2_T3_T4_T5_iT6_T7_T8_)
        /*0020*/ 	.word	0x00000030


	//----- nvinfo : EIATTR_FRAME_SIZE
	.align		4
.L_34:
        /*0024*/ 	.byte	0x04, 0x11
        /*0026*/ 	.short	(.L_36 - .L_35)
	.align		4
.L_35:
        /*0028*/ 	.word	index@(_ZN3cub18CUB_300001_SM_10006detail6reduce23DeviceReduceByKeyKernelINS1_13reduce_by_key10policy_hubI9CustomMiniiE10Policy1000EPiS9_S9_S9_S9_NS0_24ReduceByKeyScanTileStateIijLb1EEEN4cuda3std3__48equal_toIvEES6_jiEEvT0_T1_T2_T3_T4_T5_iT6_T7_T8_)
        /*002c*/ 	.word	0x00000000


	//----- nvinfo : EIATTR_REGCOUNT
	.align		4
.L_36:
        /*0030*/ 	.byte	0x04, 0x2f
        /*0032*/ 	.short	(.L_38 - .L_37)
	.align		4
.L_37:
        /*0034*/ 	.word	index@(_ZN3cub18CUB_300001_SM_10006detail4scan23DeviceCompactInitKernelINS0_24ReduceByKeyScanTileStateIijLb1EEEPiEEvT_iT0_)
        /*0038*/ 	.word	0x0000000e


	//----- nvinfo : EIATTR_FRAME_SIZE
	.align		4
.L_38:
        /*003c*/ 	.byte	0x04, 0x11
        /*003e*/ 	.short	(.L_40 - .L_39)
	.align		4
.L_39:
        /*0040*/ 	.word	index@(_ZN3cub18CUB_300001_SM_10006detail4scan23DeviceCompactInitKernelINS0_24ReduceByKeyScanTileStateIijLb1EEEPiEEvT_iT0_)
        /*0044*/ 	.word	0x00000000


	//----- nvinfo : EIATTR_MIN_STACK_SIZE
	.align		4
.L_40:
        /*0048*/ 	.byte	0x04, 0x12
        /*004a*/ 	.short	(.L_42 - .L_41)
	.align		4
.L_41:
        /*004c*/ 	.word	index@(_ZN3cub18CUB_300001_SM_10006detail4scan23DeviceCompactInitKernelINS0_24ReduceByKeyScanTileStateIijLb1EEEPiEEvT_iT0_)
        /*0050*/ 	.word	0x00000000


	//----- nvinfo : EIATTR_MIN_STACK_SIZE
	.align		4
.L_42:
        /*0054*/ 	.byte	0x04, 0x12
        /*0056*/ 	.short	(.L_44 - .L_43)
	.align		4
.L_43:
        /*0058*/ 	.word	index@(_ZN3cub18CUB_300001_SM_10006detail6reduce23DeviceReduceByKeyKernelINS1_13reduce_by_key10policy_hubI9CustomMiniiE10Policy1000EPiS9_S9_S9_S9_NS0_24ReduceByKeyScanTileStateIijLb1EEEN4cuda3std3__48equal_toIvEES6_jiEEvT0_T1_T2_T3_T4_T5_iT6_T7_T8_)
        /*005c*/ 	.word	0x00000000


	//----- nvinfo : EIATTR_MIN_STACK_SIZE
	.align		4
.L_44:
        /*0060*/ 	.byte	0x04, 0x12
        /*0062*/ 	.short	(.L_46 - .L_45)
	.align		4
.L_45:
        /*0064*/ 	.word	index@(_ZN3cub18CUB_300001_SM_10006detail11EmptyKernelIvEEvv)
        /*0068*/ 	.word	0x00000000
.L_46:


//--------------------- .nv.compat                --------------------------
	.section	.nv.compat,"",@"SHT_CUDA_COMPAT_INFO"
	.align	4
        /*0000*/ 	.byte	0x02, 0x09, 0x00, 0x00, 0x02, 0x02, 0x01, 0x00, 0x02, 0x05, 0x05, 0x00, 0x03, 0x07, 0x01, 0x01
        /*0010*/ 	.byte	0x02, 0x03, 0x00, 0x00, 0x02, 0x06, 0x01, 0x00, 0x04, 0x0b, 0x08, 0x00, 0x09, 0x00, 0x00, 0x00
        /*0020*/ 	.byte	0x00, 0x00, 0x00, 0x00


//--------------------- .nv.info._ZN3cub18CUB_300001_SM_10006detail4scan23DeviceCompactInitKernelINS0_24ReduceByKeyScanTileStateIijLb1EEEPiEEvT_iT0_ --------------------------
	.section	.nv.info._ZN3cub18CUB_300001_SM_10006detail4scan23DeviceCompactInitKernelINS0_24ReduceByKeyScanTileStateIijLb1EEEPiEEvT_iT0_,"",@"SHT_CUDA_INFO"
	.sectionflags	@""
	.align	4


	//----- nvinfo : EIATTR_CUDA_API_VERSION
	.align		4
        /*0000*/ 	.byte	0x04, 0x37
        /*0002*/ 	.short	(.L_48 - .L_47)
.L_47:
        /*0004*/ 	.word	0x00000082


	//----- nvinfo : EIATTR_KPARAM_INFO
	.align		4
.L_48:
        /*0008*/ 	.byte	0x04, 0x17
        /*000a*/ 	.short	(.L_50 - .L_49)
.L_49:
        /*000c*/ 	.word	0x00000000
        /*0010*/ 	.short	0x0002
        /*0012*/ 	.short	0x0010
        /*0014*/ 	.byte	0x00, 0xf5, 0x21, 0x00


	//----- nvinfo : EIATTR_KPARAM_INFO
	.align		4
.L_50:
        /*0018*/ 	.byte	0x04, 0x17
        /*001a*/ 	.short	(.L_52 - .L_51)
.L_51:
        /*001c*/ 	.word	0x00000000
        /*0020*/ 	.short	0x0001
        /*0022*/ 	.short	0x0008
        /*0024*/ 	.byte	0x00, 0xf0, 0x11, 0x00


	//----- nvinfo : EIATTR_KPARAM_INFO
	.align		4
.L_52:
        /*0028*/ 	.byte	0x04, 0x17
        /*002a*/ 	.short	(.L_54 - .L_53)
.L_53:
        /*002c*/ 	.word	0x00000000
        /*0030*/ 	.short	0x0000
        /*0032*/ 	.short	0x0000
        /*0034*/ 	.byte	0x00, 0xf0, 0x21, 0x00


	//----- nvinfo : EIATTR_SPARSE_MMA_MASK
	.align		4
.L_54:
        /*0038*/ 	.byte	0x03, 0x50
        /*003a*/ 	.short	0x0000


	//----- nvinfo : EIATTR_MAXREG_COUNT
	.align		4
        /*003c*/ 	.byte	0x03, 0x1b
        /*003e*/ 	.short	0x00ff


	//----- nvinfo : EIATTR_MERCURY_ISA_VERSION
	.align		4
        /*0040*/ 	.byte	0x03, 0x5f
        /*0042*/ 	.short	0x0101


	//----- nvinfo : EIATTR_VRC_CTA_INIT_COUNT
	.align		4
        /*0044*/ 	.byte	0x02, 0x4a
	.zero		1
	.zero		1


	//----- nvinfo : EIATTR_EXIT_INSTR_OFFSETS
	.align		4
        /*0048*/ 	.byte	0x04, 0x1c
        /*004a*/ 	.short	(.L_56 - .L_55)


	//   ....[0]....
.L_55:
        /*004c*/ 	.word	0x00000140


	//   ....[1]....
        /*0050*/ 	.word	0x00000170


	//----- nvinfo : EIATTR_CBANK_PARAM_SIZE
	.align		4
.L_56:
        /*0054*/ 	.byte	0x03, 0x19
        /*0056*/ 	.short	0x0018


	//----- nvinfo : EIATTR_PARAM_CBANK
	.align		4
        /*0058*/ 	.byte	0x04, 0x0a
        /*005a*/ 	.short	(.L_58 - .L_57)
	.align		4
.L_57:
        /*005c*/ 	.word	index@(.nv.constant0._ZN3cub18CUB_300001_SM_10006detail4scan23DeviceCompactInitKernelINS0_24ReduceByKeyScanTileStateIijLb1EEEPiEEvT_iT0_)
        /*0060*/ 	.short	0x0380
        /*0062*/ 	.short	0x0018


	//----- nvinfo : EIATTR_SW_WAR
	.align		4
.L_58:
        /*0064*/ 	.byte	0x04, 0x36
        /*0066*/ 	.short	(.L_60 - .L_59)
.L_59:
        /*0068*/ 	.word	0x00000008
.L_60:


//--------------------- .nv.info._ZN3cub18CUB_300001_SM_10006detail6reduce23DeviceReduceByKeyKernelINS1_13reduce_by_key10policy_hubI9CustomMiniiE10Policy1000EPiS9_S9_S9_S9_NS0_24ReduceByKeyScanTileStateIijLb1EEEN4cuda3std3__48equal_toIvEES6_jiEEvT0_T1_T2_T3_T4_T5_iT6_T7_T8_ --------------------------
	.section	.nv.info._ZN3cub18CUB_300001_SM_10006detail6reduce23DeviceReduceByKeyKernelINS1_13reduce_by_key10policy_hubI9CustomMiniiE10Policy1000EPiS9_S9_S9_S9_NS0_24ReduceByKeyScanTileStateIijLb1EEEN4cuda3std3__48equal_toIvEES6_jiEEvT0_T1_T2_T3_T4_T5_iT6_T7_T8_,"",@"SHT_CUDA_INFO"
	.sectionflags	@""
	.align	4


	//----- nvinfo : EIATTR_CUDA_API_VERSION
	.align		4
        /*0000*/ 	.byte	0x04, 0x37
        /*0002*/ 	.short	(.L_62 - .L_61)
.L_61:
        /*0004*/ 	.word	0x00000082


	//----- nvinfo : EIATTR_KPARAM_INFO
	.align		4
.L_62:
        /*0008*/ 	.byte	0x04, 0x17
        /*000a*/ 	.short	(.L_64 - .L_63)
.L_63:
        /*000c*/ 	.word	0x00000000
        /*0010*/ 	.short	0x0009
        /*0012*/ 	.short	0x0038
        /*0014*/ 	.byte	0x00, 0xf0, 0x11, 0x00


	//----- nvinfo : EIATTR_KPARAM_INFO
	.align		4
.L_64:
        /*0018*/ 	.byte	0x04, 0x17
        /*001a*/ 	.short	(.L_66 - .L_65)
.L_65:
        /*001c*/ 	.word	0x00000000
        /*0020*/ 	.short	0x0008
        /*0022*/ 	.short	0x0035
        /*0024*/ 	.byte	0x00, 0xf0, 0x05, 0x00


	//----- nvinfo : EIATTR_KPARAM_INFO
	.align		4
.L_66:
        /*0028*/ 	.byte	0x04, 0x17
        /*002a*/ 	.short	(.L_68 - .L_67)
.L_67:
        /*002c*/ 	.word	0x00000000
        /*0030*/ 	.short	0x0007
        /*0032*/ 	.short	0x0034
        /*0034*/ 	.byte	0x00, 0xf0, 0x05, 0x00


	//----- nvinfo : EIATTR_KPARAM_INFO
	.align		4
.L_68:
        /*0038*/ 	.byte	0x04, 0x17
        /*003a*/ 	.short	(.L_70 - .L_69)
.L_69:
        /*003c*/ 	.word	0x00000000
        /*0040*/ 	.short	0x0006
        /*0042*/ 	.short	0x0030
        /*0044*/ 	.byte	0x00, 0xf0, 0x11, 0x00


	//----- nvinfo : EIATTR_KPARAM_INFO
	.align		4
.L_70:
        /*0048*/ 	.byte	0x04, 0x17
        /*004a*/ 	.short	(.L_72 - .L_71)
.L_71:
        /*004c*/ 	.word	0x00000000
        /*0050*/ 	.short	0x0005
        /*0052*/ 	.short	0x0028
        /*0054*/ 	.byte	0x00, 0xf0, 0x21, 0x00


	//----- nvinfo : EIATTR_KPARAM_INFO
	.align		4
.L_72:
        /*0058*/ 	.byte	0x04, 0x17
        /*005a*/ 	.short	(.L_74 - .L_73)
.L_73:
        /*005c*/ 	.word	0x00000000
        /*0060*/ 	.short	0x0004
        /*0062*/ 	.short	0x0020
        /*0064*/ 	.byte	0x00, 0xf5, 0x21, 0x00


	//----- nvinfo : EIATTR_KPARAM_INFO
	.align		4
.L_74:
        /*0068*/ 	.byte	0x04, 0x17
        /*006a*/ 	.short	(.L_76 - .L_75)
.L_75:
        /*006c*/ 	.word	0x00000000
        /*0070*/ 	.short	0x0003
        /*0072*/ 	.short	0x0018
        /*0074*/ 	.byte	0x00, 0xf5, 0x21, 0x00


	//----- nvinfo : EIATTR_KPARAM_INFO
	.align		4
.L_76:
        /*0078*/ 	.byte	0x04, 0x17
        /*007a*/ 	.short	(.L_78 - .L_77)
.L_77:
        /*007c*/ 	.word	0x00000000
        /*0080*/ 	.short	0x0002
        /*0082*/ 	.short	0x0010
        /*0084*/ 	.byte	0x00, 0xf5, 0x21, 0x00


	//----- nvinfo : EIATTR_KPARAM_INFO
	.align		4
.L_78:
        /*0088*/ 	.byte	0x04, 0x17
        /*008a*/ 	.short	(.L_80 - .L_79)
.L_79:
        /*008c*/ 	.word	0x00000000
        /*0090*/ 	.short	0x0001
        /*0092*/ 	.short	0x0008
        /*0094*/ 	.byte	0x00, 0xf5, 0x21, 0x00


	//----- nvinfo : EIATTR_KPARAM_INFO
	.align		4
.L_80:
        /*0098*/ 	.byte	0x04, 0x17
        /*009a*/ 	.short	(.L_82 - .L_81)
.L_81:
        /*009c*/ 	.word	0x00000000
        /*00a0*/ 	.short	0x0000
        /*00a2*/ 	.short	0x0000
        /*00a4*/ 	.byte	0x00, 0xf5, 0x21, 0x00


	//----- nvinfo : EIATTR_SPARSE_MMA_MASK
	.align		4
.L_82:
        /*00a8*/ 	.byte	0x03, 0x50
        /*00aa*/ 	.short	0x0000


	//----- nvinfo : EIATTR_MAXREG_COUNT
	.align		4
        /*00ac*/ 	.byte	0x03, 0x1b
        /*00ae*/ 	.short	0x00ff


	//----- nvinfo : EIATTR_NUM_BARRIERS
	.align		4
        /*00b0*/ 	.byte	0x02, 0x4c
        /*00b2*/ 	.byte	0x01
	.zero		1


	//----- nvinfo : EIATTR_MERCURY_ISA_VERSION
	.align		4
        /*00b4*/ 	.byte	0x03, 0x5f
        /*00b6*/ 	.short	0x0101


	//----- nvinfo : EIATTR_COOP_GROUP_MASK_REGIDS
	.align		4
        /*00b8*/ 	.byte	0x04, 0x29
        /*00ba*/ 	.short	(.L_84 - .L_83)


	//   ....[0]....
.L_83:
        /*00bc*/ 	.word	0xffffffff


	//   ....[1]....
        /*00c0*/ 	.word	0xffffffff


	//   ....[2]....
        /*00c4*/ 	.word	0xffffffff


	//   ....[3]....
        /*00c8*/ 	.word	0xffffffff


	//   ....[4]....
        /*00cc*/ 	.word	0xffffffff


	//   ....[5]....
        /*00d0*/ 	.word	0xffffffff


	//   ....[6]....
        /*00d4*/ 	.word	0xffffffff


	//   ....[7]....
        /*00d8*/ 	.word	0xffffffff


	//   ....[8]....
        /*00dc*/ 	.word	0xffffffff


	//   ....[9]....
        /*00e0*/ 	.word	0xffffffff


	//   ....[10]....
        /*00e4*/ 	.word	0xffffffff


	//   ....[11]....
        /*00e8*/ 	.word	0xffffffff


	//   ....[12]....
        /*00ec*/ 	.word	0xffffffff


	//   ....[13]....
        /*00f0*/ 	.word	0xffffffff


	//   ....[14]....
        /*00f4*/ 	.word	0xffffffff


	//   ....[15]....
        /*00f8*/ 	.word	0xffffffff


	//   ....[16]....
        /*00fc*/ 	.word	0xffffffff


	//   ....[17]....
        /*0100*/ 	.word	0xffffffff


	//   ....[18]....
        /*0104*/ 	.word	0xffffffff


	//   ....[19]....
        /*0108*/ 	.word	0xffffffff


	//   ....[20]....
        /*010c*/ 	.word	0xffffffff


	//   ....[21]....
        /*0110*/ 	.word	0xffffffff


	//   ....[22]....
        /*0114*/ 	.word	0xffffffff


	//   ....[23]....
        /*0118*/ 	.word	0xffffffff


	//   ....[24]....
        /*011c*/ 	.word	0xffffffff


	//   ....[25]....
        /*0120*/ 	.word	0xffffffff


	//   ....[26]....
        /*0124*/ 	.word	0xffffffff


	//   ....[27]....
        /*0128*/ 	.word	0xffffffff


	//   ....[28]....
        /*012c*/ 	.word	0xffffffff


	//   ....[29]....
        /*0130*/ 	.word	0xffffffff


	//   ....[30]....
        /*0134*/ 	.word	0xffffffff


	//   ....[31]....
        /*0138*/ 	.word	0xffffffff


	//   ....[32]....
        /*013c*/ 	.word	0xffffffff


	//   ....[33]....
        /*0140*/ 	.word	0xffffffff


	//   ....[34]....
        /*0144*/ 	.word	0xffffffff


	//   ....[35]....
        /*0148*/ 	.word	0xffffffff


	//   ....[36]....
        /*014c*/ 	.word	0xffffffff


	//   ....[37]....
        /*0150*/ 	.word	0xffffffff


	//   ....[38]....
        /*0154*/ 	.word	0xffffffff


	//   ....[39]....
        /*0158*/ 	.word	0xffffffff


	//   ....[40]....
        /*015c*/ 	.word	0xffffffff


	//   ....[41]....
        /*0160*/ 	.word	0xffffffff


	//   ....[42]....
        /*0164*/ 	.word	0xffffffff


	//   ....[43]....
        /*0168*/ 	.word	0xffffffff


	//   ....[44]....
        /*016c*/ 	.word	0xffffffff


	//   ....[45]....
        /*0170*/ 	.word	0xffffffff


	//   ....[46]....
        /*0174*/ 	.word	0xffffffff


	//   ....[47]....
        /*0178*/ 	.word	0xffffffff


	//   ....[48]....
        /*017c*/ 	.word	0xffffffff


	//   ....[49]....
        /*0180*/ 	.word	0xffffffff


	//   ....[50]....
        /*0184*/ 	.word	0xffffffff


	//   ....[51]....
        /*0188*/ 	.word	0xffffffff


	//   ....[52]....
        /*018c*/ 	.word	0xffffffff


	//   ....[53]....
        /*0190*/ 	.word	0xffffffff


	//   ....[54]....
        /*0194*/ 	.word	0xffffffff


	//   ....[55]....
        /*0198*/ 	.word	0xffffffff


	//   ....[56]....
        /*019c*/ 	.word	0xffffffff


	//   ....[57]....
        /*01a0*/ 	.word	0xffffffff


	//   ....[58]....
        /*01a4*/ 	.word	0xffffffff


	//   ....[59]....
        /*01a8*/ 	.word	0xffffffff


	//   ....[60]....
        /*01ac*/ 	.word	0xffffffff


	//   ....[61]....
        /*01b0*/ 	.word	0xffffffff


	//   ....[62]....
        /*01b4*/ 	.word	0xffffffff


	//   ....[63]....
        /*01b8*/ 	.word	0xffffffff


	//   ....[64]....
        /*01bc*/ 	.word	0xffffffff


	//   ....[65]....
        /*01c0*/ 	.word	0xffffffff


	//   ....[66]....
        /*01c4*/ 	.word	0xffffffff


	//   ....[67]....
        /*01c8*/ 	.word	0xffffffff


	//   ....[68]....
        /*01cc*/ 	.word	0xffffffff


	//   ....[69]....
        /*01d0*/ 	.word	0xffffffff


	//   ....[70]....
        /*01d4*/ 	.word	0xffffffff


	//   ....[71]....
        /*01d8*/ 	.word	0xffffffff


	//   ....[72]....
        /*01dc*/ 	.word	0xffffffff


	//   ....[73]....
        /*01e0*/ 	.word	0xffffffff


	//   ....[74]....
        /*01e4*/ 	.word	0xffffffff


	//   ....[75]....
        /*01e8*/ 	.word	0xffffffff


	//   ....[76]....
        /*01ec*/ 	.word	0xffffffff


	//   ....[77]....
        /*01f0*/ 	.word	0xffffffff


	//   ....[78]....
        /*01f4*/ 	.word	0xffffffff


	//   ....[79]....
        /*01f8*/ 	.word	0xffffffff


	//   ....[80]....
        /*01fc*/ 	.word	0xffffffff


	//   ....[81]....
        /*0200*/ 	.word	0xffffffff


	//   ....[82]....
        /*0204*/ 	.word	0xffffffff


	//   ....[83]....
        /*0208*/ 	.word	0xffffffff


	//   ....[84]....
        /*020c*/ 	.word	0xffffffff


	//   ....[85]....
        /*0210*/ 	.word	0xffffffff


	//   ....[86]....
        /*0214*/ 	.word	0xffffffff


	//   ....[87]....
        /*0218*/ 	.word	0xffffffff


	//   ....[88]....
        /*021c*/ 	.word	0xffffffff


	//   ....[89]....
        /*0220*/ 	.word	0xffffffff


	//   ....[90]....
        /*0224*/ 	.word	0xffffffff


	//   ....[91]....
        /*0228*/ 	.word	0xffffffff


	//   ....[92]....
        /*022c*/ 	.word	0xffffffff


	//   ....[93]....
        /*0230*/ 	.word	0xffffffff


	//   ....[94]....
        /*0234*/ 	.word	0xffffffff


	//   ....[95]....
        /*0238*/ 	.word	0xffffffff


	//   ....[96]....
        /*023c*/ 	.word	0xffffffff


	//   ....[97]....
        /*0240*/ 	.word	0xffffffff


	//   ....[98]....
        /*0244*/ 	.word	0xffffffff


	//   ....[99]....
        /*0248*/ 	.word	0xffffffff


	//   ....[100]....
        /*024c*/ 	.word	0x05000005


	//   ....[101]....
        /*0250*/ 	.word	0x05000005


	//   ....[102]....
        /*0254*/ 	.word	0x05000005


	//   ....[103]....
        /*0258*/ 	.word	0x05000005


	//   ....[104]....
        /*025c*/ 	.word	0x05000005


	//   ....[105]....
        /*0260*/ 	.word	0x05000005


	//   ....[106]....
        /*0264*/ 	.word	0x05000005


	//   ....[107]....
        /*0268*/ 	.word	0x05000005


	//   ....[108]....
        /*026c*/ 	.word	0x05000005


	//   ....[109]....
        /*0270*/ 	.word	0x05000005


	//   ....[110]....
        /*0274*/ 	.word	0x05000005


	//   ....[111]....
        /*0278*/ 	.word	0x05000005


	//   ....[112]....
        /*027c*/ 	.word	0x05000005


	//   ....[113]....
        /*0280*/ 	.word	0x05000005


	//   ....[114]....
        /*0284*/ 	.word	0x05000005


	//   ....[115]....
        /*0288*/ 	.word	0x05000005


	//   ....[116]....
        /*028c*/ 	.word	0x05000005


	//   ....[117]....
        /*0290*/ 	.word	0x05000005


	//   ....[118]....
        /*0294*/ 	.word	0x05000005


	//   ....[119]....
        /*0298*/ 	.word	0x05000005


	//   ....[120]....
        /*029c*/ 	.word	0x05000005


	//   ....[121]....
        /*02a0*/ 	.word	0x05000005


	//   ....[122]....
        /*02a4*/ 	.word	0x05000005


	//   ....[123]....
        /*02a8*/ 	.word	0x05000005


	//   ....[124]....
        /*02ac*/ 	.word	0x05000005


	//   ....[125]....
        /*02b0*/ 	.word	0x05000005


	//   ....[126]....
        /*02b4*/ 	.word	0x05000005


	//   ....[127]....
        /*02b8*/ 	.word	0x05000005


	//   ....[128]....
        /*02bc*/ 	.word	0x05000005


	//   ....[129]....
        /*02c0*/ 	.word	0x05000005


	//   ....[130]....
        /*02c4*/ 	.word	0x05000005


	//   ....[131]....
        /*02c8*/ 	.word	0x05000005


	//   ....[132]....
        /*02cc*/ 	.word	0x05000005


	//   ....[133]....
        /*02d0*/ 	.word	0x05000005


	//   ....[134]....
        /*02d4*/ 	.word	0x05000005


	//   ....[135]....
        /*02d8*/ 	.word	0x05000005


	//   ....[136]....
        /*02dc*/ 	.word	0x05000005


	//   ....[137]....
        /*02e0*/ 	.word	0x05000005


	//   ....[138]....
        /*02e4*/ 	.word	0x05000005


	//   ....[139]....
        /*02e8*/ 	.word	0x05000005


	//   ....[140]....
        /*02ec*/ 	.word	0x05000005


	//   ....[141]....
        /*02f0*/ 	.word	0x05000005


	//   ....[142]....
        /*02f4*/ 	.word	0x05000005


	//   ....[143]....
        /*02f8*/ 	.word	0x05000005


	//   ....[144]....
        /*02fc*/ 	.word	0x05000005


	//   ....[145]....
        /*0300*/ 	.word	0x05000005


	//   ....[146]....
        /*0304*/ 	.word	0x05000005


	//   ....[147]....
        /*0308*/ 	.word	0x05000005


	//   ....[148]....
        /*030c*/ 	.word	0x05000005


	//   ....[149]....
        /*0310*/ 	.word	0x05000005


	//   ....[150]....
        /*0314*/ 	.word	0x05000005


	//   ....[151]....
        /*0318*/ 	.word	0x05000005


	//----- nvinfo : EIATTR_COOP_GROUP_INSTR_OFFSETS
	.align		4
.L_84:
        /*031c*/ 	.byte	0x04, 0x28
        /*031e*/ 	.short	(.L_86 - .L_85)


	//   ....[0]....
.L_85:
        /*0320*/ 	.word	0x000005b0


	//   ....[1]....
        /*0324*/ 	.word	0x000005e0


	//   ....[2]....
        /*0328*/ 	.word	0x000005f0


	//   ....[3]....
        /*032c*/ 	.word	0x00000660


	//   ....[4]....
        /*0330*/ 	.word	0x00000670


	//   ....[5]....
        /*0334*/ 	.word	0x000006c0


	//   ....[6]....
        /*0338*/ 	.word	0x000006f0


	//   ....[7]....
        /*033c*/ 	.word	0x00000730


	//   ....[8]....
        /*0340*/ 	.word	0x000007a0


	//   ....[9]....
        /*0344*/ 	.word	0x000007e0


	//   ....[10]....
        /*0348*/ 	.word	0x000007f0


	//   ....[11]....
        /*034c*/ 	.word	0x000008b0


	//   ....[12]....
        /*0350*/ 	.word	0x00000cd0


	//   ....[13]....
        /*0354*/ 	.word	0x00000d00


	//   ....[14]....
        /*0358*/ 	.word	0x00000d50


	//   ....[15]....
        /*035c*/ 	.word	0x00000d80


	//   ....[16]....
        /*0360*/ 	.word	0x00000dd0


	//   ....[17]....
        /*0364*/ 	.word	0x00000e00


	//   ....[18]....
        /*0368*/ 	.word	0x00000e50


	//   ....[19]....
        /*036c*/ 	.word	0x00000e80


	//   ....[20]....
        /*0370*/ 	.word	0x00000ed0


	//   ....[21]....
        /*0374*/ 	.word	0x00000f00


	//   ....[22]....
        /*0378*/ 	.word	0x00000f60


	//   ....[23]....
        /*037c*/ 	.word	0x00000fd0


	//   ....[24]....
        /*0380*/ 	.word	0x00001300


	//   ....[25]....
        /*0384*/ 	.word	0x00001370


	//   ....[26]....
        /*0388*/ 	.word	0x000013b0


	//   ....[27]....
        /*038c*/ 	.word	0x00001410


	//   ....[28]....
        /*0390*/ 	.word	0x00001430


	//   ....[29]....
        /*0394*/ 	.word	0x000014c0


	//   ....[30]....
        /*0398*/ 	.word	0x000014e0


	//   ....[31]....
        /*039c*/ 	.word	0x00001540


	//   ....[32]....
        /*03a0*/ 	.word	0x00001570


	//   ....[33]....
        /*03a4*/ 	.word	0x000015c0


	//   ....[34]....
        /*03a8*/ 	.word	0x000015f0


	//   ....[35]....
        /*03ac*/ 	.word	0x00001650


	//   ....[36]....
        /*03b0*/ 	.word	0x00001680


	//   ....[37]....
        /*03b4*/ 	.word	0x00001790


	//   ....[38]....
        /*03b8*/ 	.word	0x000017f0


	//   ....[39]....
        /*03bc*/ 	.word	0x00001890


	//   ....[40]....
        /*03c0*/ 	.word	0x000018a0


	//   ....[41]....
        /*03c4*/ 	.word	0x000018c0


	//   ....[42]....
        /*03c8*/ 	.word	0x00001930


	//   ....[43]....
        /*03cc*/ 	.word	0x00001950


	//   ....[44]....
        /*03d0*/ 	.word	0x000019a0


	//   ....[45]....
        /*03d4*/ 	.word	0x000019c0


	//   ....[46]....
        /*03d8*/ 	.word	0x00001a10


	//   ....[47]....
        /*03dc*/ 	.word	0x00001a40


	//   ....[48]....
        /*03e0*/ 	.word	0x00001a90


	//   ....[49]....
        /*03e4*/ 	.word	0x00001ac0


	//   ....[50]....
        /*03e8*/ 	.word	0x00002fd0


	//   ....[51]....
        /*03ec*/ 	.word	0x00003000


	//   ....[52]....
        /*03f0*/ 	.word	0x00003010


	//   ....[53]....
        /*03f4*/ 	.word	0x00003080


	//   ....[54]....
        /*03f8*/ 	.word	0x00003090


	//   ....[55]....
        /*03fc*/ 	.word	0x000030e0


	//   ....[56]....
        /*0400*/ 	.word	0x00003110


	//   ....[57]....
        /*0404*/ 	.word	0x00003150


	//   ....[58]....
        /*0408*/ 	.word	0x000031b0


	//   ....[59]....
        /*040c*/ 	.word	0x000031d0


	//   ....[60]....
        /*0410*/ 	.word	0x00003290


	//   ....[61]....
        /*0414*/ 	.word	0x000032a0


	//   ....[62]....
        /*0418*/ 	.word	0x00003650


	//   ....[63]....
        /*041c*/ 	.word	0x00003670


	//   ....[64]....
        /*0420*/ 	.word	0x000036e0


	//   ....[65]....
        /*0424*/ 	.word	0x00003710


	//   ....[66]....
        /*0428*/ 	.word	0x00003760


	//   ....[67]....
        /*042c*/ 	.word	0x00003790


	//   ....[68]....
        /*0430*/ 	.word	0x000037e0


	//   ....[69]....
        /*0434*/ 	.word	0x00003810


	//   ....[70]....
        /*0438*/ 	.word	0x00003870


	//   ....[71]....
        /*043c*/ 	.word	0x000038a0


	//   ....[72]....
        /*0440*/ 	.word	0x000038f0


	//   ....[73]....
        /*0444*/ 	.word	0x00003940


	//   ....[74]....
        /*0448*/ 	.word	0x00003c90


	//   ....[75]....
        /*044c*/ 	.word	0x00003d00


	//   ....[76]....
        /*0450*/ 	.word	0x00003d90


	//   ....[77]....
        /*0454*/ 	.word	0x00003db0


	//   ....[78]....
        /*0458*/ 	.word	0x00003e20


	//   ....[79]....
        /*045c*/ 	.word	0x00003e40


	//   ....[80]....
        /*0460*/ 	.word	0x00003e90


	//   ....[81]....
        /*0464*/ 	.word	0x00003eb0


	//   ....[82]....
        /*0468*/ 	.word	0x00003f00


	//   ....[83]....
        /*046c*/ 	.word	0x00003f30


	//   ....[84]....
        /*0470*/ 	.word	0x00003f90


	//   ....[85]....
        /*0474*/ 	.word	0x00003fe0


	//   ....[86]....
        /*0478*/ 	.word	0x00004010


	//   ....[87]....
        /*047c*/ 	.word	0x00004140


	//   ....[88]....
        /*0480*/ 	.word	0x000041a0


	//   ....[89]....
        /*0484*/ 	.word	0x00004210


	//   ....[90]....
        /*0488*/ 	.word	0x00004240


	//   ....[91]....
        /*048c*/ 	.word	0x000042b0


	//   ....[92]....
        /*0490*/ 	.word	0x000042d0


	//   ....[93]....
        /*0494*/ 	.word	0x00004320


	//   ....[94]....
        /*0498*/ 	.word	0x00004340


	//   ....[95]....
        /*049c*/ 	.word	0x00004390


	//   ....[96]....
        /*04a0*/ 	.word	0x000043c0


	//   ....[97]....
        /*04a4*/ 	.word	0x00004410


	//   ....[98]....
        /*04a8*/ 	.word	0x00004450


	//   ....[99]....
        /*04ac*/ 	.word	0x000044b0


	//   ....[100]....
        /*04b0*/ 	.word	0x00005440


	//   ....[101]....
        /*04b4*/ 	.word	0x000054e0


	//   ....[102]....
        /*04b8*/ 	.word	0x000055e0


	//   ....[103]....
        /*04bc*/ 	.word	0x00005630


	//   ....[104]....
        /*04c0*/ 	.word	0x00005710


	//   ....[105]....
        /*04c4*/ 	.word	0x00005770


	//   ....[106]....
        /*04c8*/ 	.word	0x00005800


	//   ....[107]....
        /*04cc*/ 	.word	0x00005890


	//   ....[108]....
        /*04d0*/ 	.word	0x00005910


	//   ....[109]....
        /*04d4*/ 	.word	0x000059b0


	//   ....[110]....
        /*04d8*/ 	.word	0x00005a20


	//   ....[111]....
        /*04dc*/ 	.word	0x00005ab0


	//   ....[112]....
        /*04e0*/ 	.word	0x00005ae0


	//   ....[113]....
        /*04e4*/ 	.word	0x00005bd0


	//   ....[114]....
        /*04e8*/ 	.word	0x00005c80


	//   ....[115]....
        /*04ec*/ 	.word	0x00005d50


	//   ....[116]....
        /*04f0*/ 	.word	0x00005db0


	//   ....[117]....
        /*04f4*/ 	.word	0x00005e60


	//   ....[118]....
        /*04f8*/ 	.word	0x00005ec0


	//   ....[119]....
        /*04fc*/ 	.word	0x00005f30


	//   ....[120]....
        /*0500*/ 	.word	0x00005fc0


	//   ....[121]....
        /*0504*/ 	.word	0x00006030


	//   ....[122]....
        /*0508*/ 	.word	0x000060c0


	//   ....[123]....
        /*050c*/ 	.word	0x00006130


	//   ....[124]....
        /*0510*/ 	.word	0x000061c0


	//   ....[125]....
        /*0514*/ 	.word	0x000061f0


	//   ....[126]....
        /*0518*/ 	.word	0x000062d0


	//   ....[127]....
        /*051c*/ 	.word	0x00006370


	//   ....[128]....
        /*0520*/ 	.word	0x00006470


	//   ....[129]....
        /*0524*/ 	.word	0x000064c0


	//   ....[130]....
        /*0528*/ 	.word	0x00006570


	//   ....[131]....
        /*052c*/ 	.word	0x000065d0


	//   ....[132]....
        /*0530*/ 	.word	0x00006680


	//   ....[133]....
        /*0534*/ 	.word	0x000066d0


	//   ....[134]....
        /*0538*/ 	.word	0x00006780


	//   ....[135]....
        /*053c*/ 	.word	0x000067d0


	//   ....[136]....
        /*0540*/ 	.word	0x000068b0


	//   ....[137]....
        /*0544*/ 	.word	0x00006910


	//   ....[138]....
        /*0548*/ 	.word	0x000069d0


	//   ....[139]....
        /*054c*/ 	.word	0x00006a50


	//   ....[140]....
        /*0550*/ 	.word	0x00006b00


	//   ....[141]....
        /*0554*/ 	.word	0x00006bd0


	//   ....[142]....
        /*0558*/ 	.word	0x00006c20


	//   ....[143]....
        /*055c*/ 	.word	0x00006cf0


	//   ....[144]....
        /*0560*/ 	.word	0x00006d40


	//   ....[145]....
        /*0564*/ 	.word	0x00006db0


	//   ....[146]....
        /*0568*/ 	.word	0x00006e40


	//   ....[147]....
        /*056c*/ 	.word	0x00006eb0


	//   ....[148]....
        /*0570*/ 	.word	0x00006f40


	//   ....[149]....
        /*0574*/ 	.word	0x00006fb0


	//   ....[150]....
        /*0578*/ 	.word	0x00007030


	//   ....[151]....
        /*057c*/ 	.word	0x000070f0


	//----- nvinfo : EIATTR_VRC_CTA_INIT_COUNT
	.align		4
.L_86:
        /*0580*/ 	.byte	0x02, 0x4a
	.zero		1
	.zero		1


	//----- nvinfo : EIATTR_EXIT_INSTR_OFFSETS
	.align		4
        /*0584*/ 	.byte	0x04, 0x1c
        /*0586*/ 	.short	(.L_88 - .L_87)


	//   ....[0]....
.L_87:
        /*0588*/ 	.word	0x00002140


	//   ....[1]....
        /*058c*/ 	.word	0x00002310


	//   ....[2]....
        /*0590*/ 	.word	0x00002550


	//   ....[3]....
        /*0594*/ 	.word	0x00002790


	//   ....[4]....
        /*0598*/ 	.word	0x00002800


	//   ....[5]....
        /*059c*/ 	.word	0x00002820


	//   ....[6]....
        /*05a0*/ 	.word	0x00005320


	//   ....[7]....
        /*05a4*/ 	.word	0x000053f0


	//----- nvinfo : EIATTR_MAX_THREADS
	.align		4
.L_88:
        /*05a8*/ 	.byte	0x04, 0x05
        /*05aa*/ 	.short	(.L_90 - .L_89)
.L_89:
        /*05ac*/ 	.word	0x00000080
        /*05b0*/ 	.word	0x00000001
        /*05b4*/ 	.word	0x00000001


	//----- nvinfo : EIATTR_CRS_STACK_SIZE
	.align		4
.L_90:
        /*05b8*/ 	.byte	0x04, 0x1e
        /*05ba*/ 	.short	(.L_92 - .L_91)
.L_91:
        /*05bc*/ 	.word	0x00000000


	//----- nvinfo : EIATTR_CBANK_PARAM_SIZE
	.align		4
.L_92:
        /*05c0*/ 	.byte	0x03, 0x19
        /*05c2*/ 	.short	0x003c


	//----- nvinfo : EIATTR_PARAM_CBANK
	.align		4
        /*05c4*/ 	.byte	0x04, 0x0a
        /*05c6*/ 	.short	(.L_94 - .L_93)
	.align		4
.L_93:
        /*05c8*/ 	.word	index@(.nv.constant0._ZN3cub18CUB_300001_SM_10006detail6reduce23DeviceReduceByKeyKernelINS1_13reduce_by_key10policy_hubI9CustomMiniiE10Policy1000EPiS9_S9_S9_S9_NS0_24ReduceByKeyScanTileStateIijLb1EEEN4cuda3std3__48equal_toIvEES6_jiEEvT0_T1_T2_T3_T4_T5_iT6_T7_T8_)
        /*05cc*/ 	.short	0x0380
        /*05ce*/ 	.short	0x003c


	//----- nvinfo : EIATTR_SW_WAR
	.align		4
.L_94:
        /*05d0*/ 	.byte	0x04, 0x36
        /*05d2*/ 	.short	(.L_96 - .L_95)
.L_95:
        /*05d4*/ 	.word	0x00000008
.L_96:


//--------------------- .nv.info._ZN3cub18CUB_300001_SM_10006detail11EmptyKernelIvEEvv --------------------------
	.section	.nv.info._ZN3cub18CUB_300001_SM_10006detail11EmptyKernelIvEEvv,"",@"SHT_CUDA_INFO"
	.sectionflags	@""
	.align	4


	//----- nvinfo : EIATTR_CUDA_API_VERSION
	.align		4
        /*0000*/ 	.byte	0x04, 0x37
        /*0002*/ 	.short	(.L_98 - .L_97)
.L_97:
        /*0004*/ 	.word	0x00000082


	//----- nvinfo : EIATTR_SPARSE_MMA_MASK
	.align		4
.L_98:
        /*0008*/ 	.byte	0x03, 0x50
        /*000a*/ 	.short	0x0000


	//----- nvinfo : EIATTR_MAXREG_COUNT
	.align		4
        /*000c*/ 	.byte	0x03, 0x1b
        /*000e*/ 	.short	0x00ff


	//----- nvinfo : EIATTR_MERCURY_ISA_VERSION
	.align		4
        /*0010*/ 	.byte	0x03, 0x5f
        /*0012*/ 	.short	0x0101


	//----- nvinfo : EIATTR_VRC_CTA_INIT_COUNT
	.align		4
        /*0014*/ 	.byte	0x02, 0x4a
	.zero		1
	.zero		1


	//----- nvinfo : EIATTR_EXIT_INSTR_OFFSETS
	.align		4
        /*0018*/ 	.byte	0x04, 0x1c
        /*001a*/ 	.short	(.L_100 - .L_99)


	//   ....[0]....
.L_99:
        /*001c*/ 	.word	0x00000010


	//----- nvinfo : EIATTR_SW_WAR
	.align		4
.L_100:
        /*0020*/ 	.byte	0x04, 0x36
        /*0022*/ 	.short	(.L_102 - .L_101)
.L_101:
        /*0024*/ 	.word	0x00000008
.L_102:


//--------------------- .nv.callgraph             --------------------------
	.section	.nv.callgraph,"",@"SHT_CUDA_CALLGRAPH"
	.align	4
	.sectionentsize	8
	.align		4
        /*0000*/ 	.word	0x00000000
	.align		4
        /*0004*/ 	.word	0xffffffff
	.align		4
        /*0008*/ 	.word	0x00000000
	.align		4
        /*000c*/ 	.word	0xfffffffe
	.align		4
        /*0010*/ 	.word	0x00000000
	.align		4
        /*0014*/ 	.word	0xfffffffd
	.align		4
        /*0018*/ 	.word	0x00000000
	.align		4
        /*001c*/ 	.word	0xfffffffc


//--------------------- .nv.constant4             --------------------------
	.section	.nv.constant4,"a",@progbits
	.align	8
	.align		8
.nv.constant4:
        /*0000*/ 	.dword	_ZN34_INTERNAL_1e3ce48b_4_k_cu_884246934cuda3std3__45__cpo5beginE
	.align		8
        /*0008*/ 	.dword	_ZN34_INTERNAL_1e3ce48b_4_k_cu_884246934cuda3std3__45__cpo3endE
	.align		8
        /*0010*/ 	.dword	_ZN34_INTERNAL_1e3ce48b_4_k_cu_884246934cuda3std3__45__cpo6cbeginE
	.align		8
        /*0018*/ 	.dword	_ZN34_INTERNAL_1e3ce48b_4_k_cu_884246934cuda3std3__45__cpo4cendE
	.align		8
        /*0020*/ 	.dword	_ZN34_INTERNAL_1e3ce48b_4_k_cu_884246934cuda3std3__45__cpo6rbeginE
	.align		8
        /*0028*/ 	.dword	_ZN34_INTERNAL_1e3ce48b_4_k_cu_884246934cuda3std3__45__cpo4rendE
	.align		8
        /*0030*/ 	.dword	_ZN34_INTERNAL_1e3ce48b_4_k_cu_884246934cuda3std3__45__cpo7crbeginE
	.align		8
        /*0038*/ 	.dword	_ZN34_INTERNAL_1e3ce48b_4_k_cu_884246934cuda3std3__45__cpo5crendE
	.align		8
        /*0040*/ 	.dword	_ZN34_INTERNAL_1e3ce48b_4_k_cu_884246934cuda3std3__436_GLOBAL__N__1e3ce48b_4_k_cu_884246936ignoreE
	.align		8
        /*0048*/ 	.dword	_ZN34_INTERNAL_1e3ce48b_4_k_cu_884246934cuda3std3__419piecewise_constructE
	.align		8
        /*0050*/ 	.dword	_ZN34_INTERNAL_1e3ce48b_4_k_cu_884246934cuda3std3__48in_placeE
	.align		8
        /*0058*/ 	.dword	_ZN34_INTERNAL_1e3ce48b_4_k_cu_884246934cuda3std3__420unreachable_sentinelE
	.align		8
        /*0060*/ 	.dword	_ZN34_INTERNAL_1e3ce48b_4_k_cu_884246934cuda3std3__47nulloptE
	.align		8
        /*0068*/ 	.dword	_ZN34_INTERNAL_1e3ce48b_4_k_cu_884246934cuda3std6ranges3__45__cpo4swapE
	.align		8
        /*0070*/ 	.dword	_ZN34_INTERNAL_1e3ce48b_4_k_cu_884246934cuda3std6ranges3__45__cpo9iter_moveE
	.align		8
        /*0078*/ 	.dword	_ZN34_INTERNAL_1e3ce48b_4_k_cu_884246934cuda3std6ranges3__45__cpo5beginE
	.align		8
        /*0080*/ 	.dword	_ZN34_INTERNAL_1e3ce48b_4_k_cu_884246934cuda3std6ranges3__45__cpo3endE
	.align		8
        /*0088*/ 	.dword	_ZN34_INTERNAL_1e3ce48b_4_k_cu_884246934cuda3std6ranges3__45__cpo6cbeginE
	.align		8
        /*0090*/ 	.dword	_ZN34_INTERNAL_1e3ce48b_4_k_cu_884246934cuda3std6ranges3__45__cpo4cendE
	.align		8
        /*0098*/ 	.dword	_ZN34_INTERNAL_1e3ce48b_4_k_cu_884246934cuda3std6ranges3__45__cpo7advanceE
	.align		8
        /*00a0*/ 	.dword	_ZN34_INTERNAL_1e3ce48b_4_k_cu_884246934cuda3std6ranges3__45__cpo9iter_swapE
	.align		8
        /*00a8*/ 	.dword	_ZN34_INTERNAL_1e3ce48b_4_k_cu_884246934cuda3std6ranges3__45__cpo4nextE
	.align		8
        /*00b0*/ 	.dword	_ZN34_INTERNAL_1e3ce48b_4_k_cu_884246934cuda3std6ranges3__45__cpo4prevE
	.align		8
        /*00b8*/ 	.dword	_ZN34_INTERNAL_1e3ce48b_4_k_cu_884246934cuda3std6ranges3__45__cpo4dataE
	.align		8
        /*00c0*/ 	.dword	_ZN34_INTERNAL_1e3ce48b_4_k_cu_884246934cuda3std6ranges3__45__cpo5cdataE
	.align		8
        /*00c8*/ 	.dword	_ZN34_INTERNAL_1e3ce48b_4_k_cu_884246934cuda3std6ranges3__45__cpo4sizeE
	.align		8
        /*00d0*/ 	.dword	_ZN34_INTERNAL_1e3ce48b_4_k_cu_884246934cuda3std6ranges3__45__cpo5ssizeE
	.align		8
        /*00d8*/ 	.dword	_ZN34_INTERNAL_1e3ce48b_4_k_cu_884246934cuda3std6ranges3__45__cpo8distanceE
	.align		8
        /*00e0*/ 	.dword	_ZN34_INTERNAL_1e3ce48b_4_k_cu_884246936thrust24THRUST_300001_SM_1000_NS6system6detail10sequential3seqE


//--------------------- .text._ZN3cub18CUB_300001_SM_10006detail4scan23DeviceCompactInitKernelINS0_24ReduceByKeyScanTileStateIijLb1EEEPiEEvT_iT0_ --------------------------
	.section	.text._ZN3cub18CUB_300001_SM_10006detail4scan23DeviceCompactInitKernelINS0_24ReduceByKeyScanTileStateIijLb1EEEPiEEvT_iT0_,"ax",@progbits
	.align	128
        .global         _ZN3cub18CUB_300001_SM_10006detail4scan23DeviceCompactInitKernelINS0_24ReduceByKeyScanTileStateIijLb1EEEPiEEvT_iT0_
        .type           _ZN3cub18CUB_300001_SM_10006detail4scan23DeviceCompactInitKernelINS0_24ReduceByKeyScanTileStateIijLb1EEEPiEEvT_iT0_,@function
        .size           _ZN3cub18CUB_300001_SM_10006detail4scan23DeviceCompactInitKernelINS0_24ReduceByKeyScanTileStateIijLb1EEEPiEEvT_iT0_,(.L_x_125 - _ZN3cub18CUB_300001_SM_10006detail4scan23DeviceCompactInitKernelINS0_24ReduceByKeyScanTileStateIijLb1EEEPiEEvT_iT0_)
        .other          _ZN3cub18CUB_300001_SM_10006detail4scan23DeviceCompactInitKernelINS0_24ReduceByKeyScanTileStateIijLb1EEEPiEEvT_iT0_,@"STO_CUDA_ENTRY STV_DEFAULT"
_ZN3cub18CUB_300001_SM_10006detail4scan23DeviceCompactInitKernelINS0_24ReduceByKeyScanTileStateIijLb1EEEPiEEvT_iT0_:
.text._ZN3cub18CUB_300001_SM_10006detail4scan23DeviceCompactInitKernelINS0_24ReduceByKeyScanTileStateIijLb1EEEPiEEvT_iT0_:
[----:B------:R-:W-:Y:S01]  /*0000*/  LDC R1, c[0x0][0x37c] ;  /* 0x0000df00ff017b82 */ /* 0x000fe20000000800 */
[----:B------:R-:W0:Y:S07]  /*0010*/  S2R R0, SR_TID.X ;  /* 0x0000000000007919 */ /* 0x000e2e0000002100 */
[----:B------:R-:W1:Y:S01]  /*0020*/  S2UR UR6, SR_CTAID.X ;  /* 0x00000000000679c3 */ /* 0x000e620000002500 */
[----:B------:R-:W2:Y:S01]  /*0030*/  LDCU UR4, c[0x0][0x388] ;  /* 0x00007100ff0477ac */ /* 0x000ea20008000800 */
[----:B------:R-:W-:-:S06]  /*0040*/  CS2R R8, SRZ ;  /* 0x0000000000087805 */ /* 0x000fcc000001ff00 */
[----:B------:R-:W1:Y:S01]  /*0050*/  LDC R7, c[0x0][0x360] ;  /* 0x0000d800ff077b82 */ /* 0x000e620000000800 */
[C---:B0-----:R-:W-:Y:S01]  /*0060*/  ISETP.GT.U32.AND P0, PT, R0.reuse, 0x1f, PT ;  /* 0x0000001f0000780c */ /* 0x041fe20003f04070 */
[----:B-1----:R-:W-:Y:S01]  /*0070*/  IMAD R7, R7, UR6, R0 ;  /* 0x0000000607077c24 */ /* 0x002fe2000f8e0200 */
[----:B------:R-:W-:Y:S02]  /*0080*/  LOP3.LUT P2, RZ, R0, UR6, RZ, 0xfc, !PT ;  /* 0x0000000600ff7c12 */ /* 0x000fe4000f84fcff */
[----:B------:R-:W-:Y:S02]  /*0090*/  ISETP.NE.OR P0, PT, RZ, UR6, P0 ;  /* 0x00000006ff007c0c */ /* 0x000fe40008705670 */
[----:B--2---:R-:W-:Y:S01]  /*00a0*/  ISETP.GE.AND P1, PT, R7, UR4, PT ;  /* 0x0000000407007c0c */ /* 0x004fe2000bf26270 */
[----:B------:R-:W0:Y:S10]  /*00b0*/  LDCU.64 UR4, c[0x0][0x358] ;  /* 0x00006b00ff0477ac */ /* 0x000e340008000a00 */
[----:B------:R-:W1:Y:S02]  /*00c0*/  @!P0 LDC.64 R4, c[0x0][0x380] ;  /* 0x0000e000ff048b82 */ /* 0x000e640000000a00 */
[----:B------:R-:W-:-:S02]  /*00d0*/  @!P1 IMAD.MOV.U32 R10, RZ, RZ, 0x63 ;  /* 0x00000063ff0a9424 */ /* 0x000fc400078e00ff */
[----:B------:R-:W-:-:S04]  /*00e0*/  @!P1 IMAD.MOV.U32 R11, RZ, RZ, 0x0 ;  /* 0x00000000ff0b9424 */ /* 0x000fc800078e00ff */
[----:B------:R-:W2:Y:S01]  /*00f0*/  @!P1 LDC.64 R2, c[0x0][0x380] ;  /* 0x0000e000ff029b82 */ /* 0x000ea20000000a00 */
[----:B-1----:R-:W-:-:S04]  /*0100*/  @!P0 IMAD.WIDE.U32 R4, R0, 0x10, R4 ;  /* 0x0000001000048825 */ /* 0x002fc800078e0004 */
[----:B--2---:R-:W-:-:S05]  /*0110*/  @!P1 IMAD.WIDE R2, R7, 0x10, R2 ;  /* 0x0000001007029825 */ /* 0x004fca00078e0202 */
[----:B0-----:R0:W-:Y:S04]  /*0120*/  @!P1 STG.E.128 desc[UR4][R2.64+0x200], R8 ;  /* 0x0002000802009986 */ /* 0x0011e8000c101d04 */
[----:B------:R0:W-:Y:S01]  /*0130*/  @!P0 STG.E.128 desc[UR4][R4.64], RZ ;  /* 0x000000ff04008986 */ /* 0x0001e2000c101d04 */
[----:B------:R-:W-:Y:S05]  /*0140*/  @P2 EXIT ;  /* 0x000000000000294d */ /* 0x000fea0003800000 */
[----:B0-----:R-:W0:Y:S02]  /*0150*/  LDC.64 R2, c[0x0][0x390] ;  /* 0x0000e400ff027b82 */ /* 0x001e240000000a00 */
[----:B0-----:R-:W-:Y:S01]  /*0160*/  STG.E desc[UR4][R2.64], RZ ;  /* 0x000000ff02007986 */ /* 0x001fe2000c101904 */
[----:B------:R-:W-:Y:S05]  /*0170*/  EXIT ;  /* 0x000000000000794d */ /* 0x000fea0003800000 */
.L_x_0:
[----:B------:R-:W-:-:S00]  /*0180*/  BRA `(.L_x_0) ;  /* 0xfffffffc00fc7947 */ /* 0x000fc0000383ffff */
[----:B------:R-:W-:-:S00]  /*0190*/  NOP ;  /* 0x0000000000007918 */ /* 0x000fc00000000000 */
        /* <DEDUP_REMOVED lines=14> */
.L_x_125:


//--------------------- .text._ZN3cub18CUB_300001_SM_10006detail6reduce23DeviceReduceByKeyKernelINS1_13reduce_by_key10policy_hubI9CustomMiniiE10Policy1000EPiS9_S9_S9_S9_NS0_24ReduceByKeyScanTileStateIijLb1EEEN4cuda3std3__48equal_toIvEES6_jiEEvT0_T1_T2_T3_T4_T5_iT6_T7_T8_ --------------------------
	.section	.text._ZN3cub18CUB_300001_SM_10006detail6reduce23DeviceReduceByKeyKernelINS1_13reduce_by_key10policy_hubI9CustomMiniiE10Policy1000EPiS9_S9_S9_S9_NS0_24ReduceByKeyScanTileStateIijLb1EEEN4cuda3std3__48equal_toIvEES6_jiEEvT0_T1_T2_T3_T4_T5_iT6_T7_T8_,"ax",@progbits
	.align	128
        .global         _ZN3cub18CUB_300001_SM_10006detail6reduce23DeviceReduceByKeyKernelINS1_13reduce_by_key10policy_hubI9CustomMiniiE10Policy1000EPiS9_S9_S9_S9_NS0_24ReduceByKeyScanTileStateIijLb1EEEN4cuda3std3__48equal_toIvEES6_jiEEvT0_T1_T2_T3_T4_T5_iT6_T7_T8_
        .type           _ZN3cub18CUB_300001_SM_10006detail6reduce23DeviceReduceByKeyKernelINS1_13reduce_by_key10policy_hubI9CustomMiniiE10Policy1000EPiS9_S9_S9_S9_NS0_24ReduceByKeyScanTileStateIijLb1EEEN4cuda3std3__48equal_toIvEES6_jiEEvT0_T1_T2_T3_T4_T5_iT6_T7_T8_,@function
        .size           _ZN3cub18CUB_300001_SM_10006detail6reduce23DeviceReduceByKeyKernelINS1_13reduce_by_key10policy_hubI9CustomMiniiE10Policy1000EPiS9_S9_S9_S9_NS0_24ReduceByKeyScanTileStateIijLb1EEEN4cuda3std3__48equal_toIvEES6_jiEEvT0_T1_T2_T3_T4_T5_iT6_T7_T8_,(.L_x_126 - _ZN3cub18CUB_300001_SM_10006detail6reduce23DeviceReduceByKeyKernelINS1_13reduce_by_key10policy_hubI9CustomMiniiE10Policy1000EPiS9_S9_S9_S9_NS0_24ReduceByKeyScanTileStateIijLb1EEEN4cuda3std3__48equal_toIvEES6_jiEEvT0_T1_T2_T3_T4_T5_iT6_T7_T8_)
        .other          _ZN3cub18CUB_300001_SM_10006detail6reduce23DeviceReduceByKeyKernelINS1_13reduce_by_key10policy_hubI9CustomMiniiE10Policy1000EPiS9_S9_S9_S9_NS0_24ReduceByKeyScanTileStateIijLb1EEEN4cuda3std3__48equal_toIvEES6_jiEEvT0_T1_T2_T3_T4_T5_iT6_T7_T8_,@"STO_CUDA_ENTRY STV_DEFAULT"
_ZN3cub18CUB_300001_SM_10006detail6reduce23DeviceReduceByKeyKernelINS1_13reduce_by_key10policy_hubI9CustomMiniiE10Policy1000EPiS9_S9_S9_S9_NS0_24ReduceByKeyScanTileStateIijLb1EEEN4cuda3std3__48equal_toIvEES6_jiEEvT0_T1_T2_T3_T4_T5_iT6_T7_T8_:
.text._ZN3cub18CUB_300001_SM_10006detail6reduce23DeviceReduceByKeyKernelINS1_13reduce_by_key10policy_hubI9CustomMiniiE10Policy1000EPiS9_S9_S9_S9_NS0_24ReduceByKeyScanTileStateIijLb1EEEN4cuda3std3__48equal_toIvEES6_jiEEvT0_T1_T2_T3_T4_T5_iT6_T7_T8_:
[----:B------:R-:W-:Y:S08]  /*0000*/  LDC R1, c[0x0][0x37c] ;  /* 0x0000df00ff017b82 */ /* 0x000ff00000000800 */
[----:B------:R-:W0:Y:S01]  /*0010*/  S2UR UR7, SR_CTAID.X ;  /* 0x00000000000779c3 */ /* 0x000e220000002500 */
[----:B------:R-:W1:Y:S01]  /*0020*/  LDCU UR4, c[0x0][0x3b8] ;  /* 0x00007700ff0477ac */ /* 0x000e620008000800 */
[----:B------:R-:W2:Y:S06]  /*0030*/  LDCU.64 UR8, c[0x0][0x358] ;  /* 0x00006b00ff0877ac */ /* 0x000eac0008000a00 */
[----:B------:R-:W0:Y:S02]  /*0040*/  LDC R5, c[0x0][0x3b0] ;  /* 0x0000ec00ff057b82 */ /* 0x000e240000000800 */
[----:B0-----:R-:W-:-:S04]  /*0050*/  VIADD R5, R5, UR7 ;  /* 0x0000000705057c36 */ /* 0x001fc80008000000 */
[----:B------:R-:W-:-:S05]  /*0060*/  IMAD R2, R5, 0x300, RZ ;  /* 0x0000030005027824 */ /* 0x000fca00078e02ff */
[----:B-1----:R-:W-:-:S04]  /*0070*/  IADD3 R0, PT, PT, -R2, UR4, RZ ;  /* 0x0000000402007c10 */ /* 0x002fc8000fffe1ff */
[----:B------:R-:W-:-:S13]  /*0080*/  ISETP.GE.U32.AND P0, PT, R0, 0x301, PT ;  /* 0x000003010000780c */ /* 0x000fda0003f06070 */
[----:B--2---:R-:W-:Y:S05]  /*0090*/  @!P0 BRA `(.L_x_1) ;  /* 0x0000002400dc8947 */ /* 0x004fea0003800000 */
[----:B------:R-:W0:Y:S01]  /*00a0*/  S2R R24, SR_TID.X ;  /* 0x0000000000187919 */ /* 0x000e220000002100 */
[----:B------:R-:W1:Y:S01]  /*00b0*/  LDCU.64 UR4, c[0x0][0x380] ;  /* 0x00007000ff0477ac */ /* 0x000e620008000a00 */
[----:B0-----:R-:W-:-:S05]  /*00c0*/  IMAD R3, R24, 0x6, RZ ;  /* 0x0000000618037824 */ /* 0x001fca00078e02ff */
[----:B------:R-:W-:-:S05]  /*00d0*/  IADD3 R0, P0, PT, R3, R2, RZ ;  /* 0x0000000203007210 */ /* 0x000fca0007f1e0ff */
[----:B------:R-:W-:Y:S02]  /*00e0*/  IMAD.X R3, RZ, RZ, RZ, P0 ;  /* 0x000000ffff037224 */ /* 0x000fe400000e06ff */
[----:B------:R-:W-:-:S03]  /*00f0*/  IMAD.SHL.U32 R18, R0, 0x4, RZ ;  /* 0x0000000400127824 */ /* 0x000fc600078e00ff */
[----:B------:R-:W-:Y:S02]  /*0100*/  SHF.L.U64.HI R0, R0, 0x2, R3 ;  /* 0x0000000200007819 */ /* 0x000fe40000010203 */
[----:B-1----:R-:W-:-:S04]  /*0110*/  IADD3 R16, P0, PT, R18, UR4, RZ ;  /* 0x0000000412107c10 */ /* 0x002fc8000ff1e0ff */
[----:B------:R-:W-:-:S05]  /*0120*/  IADD3.X R17, PT, PT, R0, UR5, RZ, P0, !PT ;  /* 0x0000000500117c10 */ /* 0x000fca00087fe4ff */
[----:B------:R0:W5:Y:S01]  /*0130*/  LDG.E R25, desc[UR8][R16.64+0x14] ;  /* 0x0000140810197981 */ /* 0x000162000c1e1900 */
[----:B------:R-:W-:-:S03]  /*0140*/  ISETP.NE.AND P0, PT, R24, RZ, PT ;  /* 0x000000ff1800720c */ /* 0x000fc60003f05270 */
[----:B------:R0:W5:Y:S01]  /*0150*/  LDG.E R4, desc[UR8][R16.64] ;  /* 0x0000000810047981 */ /* 0x000162000c1e1900 */
[----:B------:R-:W-:Y:S09]  /*0160*/  BSSY.RECONVERGENT B0, `(.L_x_2) ;  /* 0x0000009000007945 */ /* 0x000ff20003800200 */
[----:B0-----:R-:W-:Y:S05]  /*0170*/  @P0 BRA `(.L_x_3) ;  /* 0x00000000001c0947 */ /* 0x001fea0003800000 */
[----:B------:R-:W-:Y:S01]  /*0180*/  ISETP.NE.AND P0, PT, R5, RZ, PT ;  /* 0x000000ff0500720c */ /* 0x000fe20003f05270 */
[----:B-----5:R-:W-:-:S12]  /*0190*/  IMAD.MOV.U32 R14, RZ, RZ, R4 ;  /* 0x000000ffff0e7224 */ /* 0x020fd800078e0004 */
[----:B------:R-:W-:Y:S05]  /*01a0*/  @!P0 BRA `(.L_x_3) ;  /* 0x0000000000108947 */ /* 0x000fea0003800000 */
[----:B------:R-:W0:Y:S01]  /*01b0*/  LDC.64 R14, c[0x0][0x380] ;  /* 0x0000e000ff0e7b82 */ /* 0x000e220000000a00 */
[----:B------:R-:W-:-:S04]  /*01c0*/  VIADD R3, R2, 0xffffffff ;  /* 0xffffffff02037836 */ /* 0x000fc80000000000 */
[----:B0-----:R-:W-:-:S06]  /*01d0*/  IMAD.WIDE.U32 R14, R3, 0x4, R14 ;  /* 0x00000004030e7825 */ /* 0x001fcc00078e000e */
[----:B------:R0:W5:Y:S02]  /*01e0*/  LDG.E R14, desc[UR8][R14.64] ;  /* 0x000000080e0e7981 */ /* 0x000164000c1e1900 */
.L_x_3:
[----:B------:R-:W-:Y:S05]  /*01f0*/  BSYNC.RECONVERGENT B0 ;  /* 0x0000000000007941 */ /* 0x000fea0003800200 */
.L_x_2:
[----:B------:R-:W2:Y:S01]  /*0200*/  LDG.E R6, desc[UR8][R16.64+0x4] ;  /* 0x0000040810067981 */ /* 0x000ea2000c1e1900 */
[----:B------:R-:W1:Y:S03]  /*0210*/  LDCU.64 UR4, c[0x0][0x390] ;  /* 0x00007200ff0477ac */ /* 0x000e660008000a00 */
[----:B------:R-:W3:Y:S04]  /*0220*/  LDG.E R8, desc[UR8][R16.64+0x8] ;  /* 0x0000080810087981 */ /* 0x000ee8000c1e1900 */
[----:B------:R-:W4:Y:S04]  /*0230*/  LDG.E R10, desc[UR8][R16.64+0xc] ;  /* 0x00000c08100a7981 */ /* 0x000f28000c1e1900 */
[----:B------:R0:W4:Y:S01]  /*0240*/  LDG.E R12, desc[UR8][R16.64+0x10] ;  /* 0x00001008100c7981 */ /* 0x000122000c1e1900 */
[----:B-1----:R-:W-:-:S04]  /*0250*/  IADD3 R18, P0, PT, R18, UR4, RZ ;  /* 0x0000000412127c10 */ /* 0x002fc8000ff1e0ff */
[----:B------:R-:W-:Y:S01]  /*0260*/  IADD3.X R19, PT, PT, R0, UR5, RZ, P0, !PT ;  /* 0x0000000500137c10 */ /* 0x000fe200087fe4ff */
[----:B------:R-:W-:Y:S08]  /*0270*/  BAR.SYNC.DEFER_BLOCKING 0x0 ;  /* 0x0000000000007b1d */ /* 0x000ff00000010000 */
[----:B------:R-:W1:Y:S01]  /*0280*/  S2UR UR5, SR_CgaCtaId ;  /* 0x00000000000579c3 */ /* 0x000e620000008800 */
[----:B------:R-:W-:Y:S01]  /*0290*/  UMOV UR4, 0x400 ;  /* 0x0000040000047882 */ /* 0x000fe20000000000 */
[----:B------:R-:W5:Y:S04]  /*02a0*/  LDG.E R2, desc[UR8][R18.64] ;  /* 0x0000000812027981 */ /* 0x000f68000c1e1900 */
[----:B------:R-:W5:Y:S04]  /*02b0*/  LDG.E R7, desc[UR8][R18.64+0x4] ;  /* 0x0000040812077981 */ /* 0x000f68000c1e1900 */
[----:B------:R-:W5:Y:S04]  /*02c0*/  LDG.E R9, desc[UR8][R18.64+0x8] ;  /* 0x0000080812097981 */ /* 0x000f68000c1e1900 */
[----:B------:R-:W5:Y:S04]  /*02d0*/  LDG.E R11, desc[UR8][R18.64+0xc] ;  /* 0x00000c08120b7981 */ /* 0x000f68000c1e1900 */
[----:B------:R-:W5:Y:S04]  /*02e0*/  LDG.E R13, desc[UR8][R18.64+0x10] ;  /* 0x00001008120d7981 */ /* 0x000f68000c1e1900 */
[----:B------:R0:W5:Y:S01]  /*02f0*/  LDG.E R32, desc[UR8][R18.64+0x14] ;  /* 0x0000140812207981 */ /* 0x000162000c1e1900 */
[----:B-1----:R-:W-:-:S06]  /*0300*/  ULEA UR4, UR5, UR4, 0x18 ;  /* 0x0000000405047291 */ /* 0x002fcc000f8ec0ff */
[C---:B0-----:R-:W-:Y:S01]  /*0310*/  LEA R16, R24.reuse, UR4, 0x2 ;  /* 0x0000000418107c11 */ /* 0x041fe2000f8e10ff */
[----:B------:R-:W-:Y:S01]  /*0320*/  BAR.SYNC.DEFER_BLOCKING 0x0 ;  /* 0x0000000000007b1d */ /* 0x000fe20000010000 */
[----:B------:R-:W-:-:S05]  /*0330*/  ISETP.NE.AND P1, PT, R24, RZ, PT ;  /* 0x000000ff1800720c */ /* 0x000fca0003f25270 */
[----:B-----5:R-:W-:Y:S02]  /*0340*/  STS [R16+0x25c], R25 ;  /* 0x00025c1910007388 */ /* 0x020fe40000000800 */
[----:B------:R-:W-:Y:S06]  /*0350*/  BAR.SYNC.DEFER_BLOCKING 0x0 ;  /* 0x0000000000007b1d */ /* 0x000fec0000010000 */
[----:B------:R-:W0:Y:S01]  /*0360*/  @P1 LDS R14, [R16+0x258] ;  /* 0x00025800100e1984 */ /* 0x000e220000000800 */
[C---:B------:R-:W-:Y:S02]  /*0370*/  ISETP.NE.AND P6, PT, R5.reuse, RZ, PT ;  /* 0x000000ff0500720c */ /* 0x040fe40003fc5270 */
[----:B------:R-:W-:-:S02]  /*0380*/  LOP3.LUT P0, RZ, R5, R24, RZ, 0xfc, !PT ;  /* 0x0000001805ff7212 */ /* 0x000fc4000780fcff */
[----:B------:R-:W-:Y:S01]  /*0390*/  P2R R0, PR, RZ, 0x2 ;  /* 0x00000002ff007803 */ /* 0x000fe20000000000 */
[----:B------:R-:W-:Y:S01]  /*03a0*/  BSSY B0, `(.L_x_4) ;  /* 0x00001b3000007945 */ /* 0x000fe20003800000 */
[----:B0-----:R-:W-:-:S04]  /*03b0*/  ISETP.NE.AND P0, PT, R14, R4, P0 ;  /* 0x000000040e00720c */ /* 0x001fc80000705270 */
[----:B------:R-:W-:Y:S02]  /*03c0*/  SEL R19, RZ, 0x1, !P0 ;  /* 0x00000001ff137807 */ /* 0x000fe40004000000 */
[----:B--2---:R-:W-:Y:S02]  /*03d0*/  ISETP.NE.AND P5, PT, R4, R6, PT ;  /* 0x000000060400720c */ /* 0x004fe40003fa5270 */
[----:B---3--:R-:W-:Y:S02]  /*03e0*/  ISETP.NE.AND P4, PT, R6, R8, PT ;  /* 0x000000080600720c */ /* 0x008fe40003f85270 */
[----:B----4-:R-:W-:Y:S02]  /*03f0*/  ISETP.NE.AND P2, PT, R8, R10, PT ;  /* 0x0000000a0800720c */ /* 0x010fe40003f45270 */
[----:B------:R-:W-:Y:S02]  /*0400*/  ISETP.NE.AND P3, PT, R10, R12, PT ;  /* 0x0000000c0a00720c */ /* 0x000fe40003f65270 */
[----:B------:R-:W-:-:S02]  /*0410*/  ISETP.NE.AND P1, PT, R12, R25, PT ;  /* 0x000000190c00720c */ /* 0x000fc40003f25270 */
[----:B------:R-:W-:Y:S02]  /*0420*/  SEL R17, RZ, 0x1, !P5 ;  /* 0x00000001ff117807 */ /* 0x000fe40006800000 */
[----:B------:R-:W-:Y:S02]  /*0430*/  SEL R18, RZ, 0x1, !P4 ;  /* 0x00000001ff127807 */ /* 0x000fe40006000000 */
[----:B------:R-:W-:Y:S02]  /*0440*/  SEL R0, RZ, 0x1, !P2 ;  /* 0x00000001ff007807 */ /* 0x000fe40005000000 */
[----:B------:R-:W-:Y:S02]  /*0450*/  SEL R3, RZ, 0x1, !P3 ;  /* 0x00000001ff037807 */ /* 0x000fe40005800000 */
[----:B------:R-:W-:Y:S01]  /*0460*/  SEL R15, RZ, 0x1, !P1 ;  /* 0x00000001ff0f7807 */ /* 0x000fe20004800000 */
[----:B------:R-:W-:Y:S06]  /*0470*/  @P6 BRA `(.L_x_5) ;  /* 0x0000000400d86947 */ /* 0x000fec0003800000 */
[----:B------:R-:W-:Y:S01]  /*0480*/  VIMNMX R16, PT, PT, R2, R7, PT ;  /* 0x0000000702107248 */ /* 0x000fe20003fe0100 */
[----:B------:R-:W0:Y:S01]  /*0490*/  S2R R30, SR_LANEID ;  /* 0x00000000001e7919 */ /* 0x000e220000000000 */
[----:B------:R-:W-:Y:S02]  /*04a0*/  IADD3 R17, PT, PT, R18, R19, R17 ;  /* 0x0000001312117210 */ /* 0x000fe40007ffe011 */
[----:B------:R-:W-:Y:S02]  /*04b0*/  SEL R16, R7, R16, P5 ;  /* 0x0000001007107207 */ /* 0x000fe40002800000 */
[----:B------:R-:W-:Y:S02]  /*04c0*/  IADD3 R18, PT, PT, R3, R17, R0 ;  /* 0x0000001103127210 */ /* 0x000fe40007ffe000 */
[----:B------:R-:W-:Y:S02]  /*04d0*/  VIMNMX R16, PT, PT, R9, R16, PT ;  /* 0x0000001009107248 */ /* 0x000fe40003fe0100 */
[----:B------:R-:W-:Y:S01]  /*04e0*/  P2R R27, PR, RZ, 0x20 ;  /* 0x00000020ff1b7803 */ /* 0x000fe20000000000 */
[----:B------:R-:W-:Y:S01]  /*04f0*/  IMAD.IADD R18, R15, 0x1, R18 ;  /* 0x000000010f127824 */ /* 0x000fe200078e0212 */
[----:B------:R-:W-:-:S04]  /*0500*/  SEL R16, R9, R16, P4 ;  /* 0x0000001009107207 */ /* 0x000fc80002000000 */
[C---:B------:R-:W-:Y:S02]  /*0510*/  VIMNMX R16, PT, PT, R11.reuse, R16, PT ;  /* 0x000000100b107248 */ /* 0x040fe40003fe0100 */
[----:B------:R-:W-:Y:S02]  /*0520*/  ISETP.NE.AND P6, PT, R18, RZ, PT ;  /* 0x000000ff1200720c */ /* 0x000fe40003fc5270 */
[----:B------:R-:W-:-:S04]  /*0530*/  SEL R16, R11, R16, P2 ;  /* 0x000000100b107207 */ /* 0x000fc80001000000 */
[----:B------:R-:W-:-:S04]  /*0540*/  VIMNMX R16, PT, PT, R13, R16, PT ;  /* 0x000000100d107248 */ /* 0x000fc80003fe0100 */
[----:B------:R-:W-:-:S04]  /*0550*/  SEL R5, R13, R16, P3 ;  /* 0x000000100d057207 */ /* 0x000fc80001800000 */
[----:B------:R-:W-:Y:S02]  /*0560*/  VIMNMX R5, PT, PT, R32, R5, PT ;  /* 0x0000000520057248 */ /* 0x000fe40003fe0100 */
[----:B0-----:R-:W-:Y:S02]  /*0570*/  ISETP.GE.AND P5, PT, R30, 0x10, PT ;  /* 0x000000101e00780c */ /* 0x001fe40003fa6270 */
[----:B------:R-:W-:Y:S02]  /*0580*/  SEL R16, R32, R5, P1 ;  /* 0x0000000520107207 */ /* 0x000fe40000800000 */
[----:B------:R-:W-:Y:S02]  /*0590*/  ISETP.GE.AND P1, PT, R30, 0x1, PT ;  /* 0x000000011e00780c */ /* 0x000fe40003f26270 */
[----:B------:R-:W-:Y:S01]  /*05a0*/  SHF.R.U32.HI R32, RZ, 0x5, R24 ;  /* 0x00000005ff207819 */ /* 0x000fe20000011618 */
[----:B------:R-:W0:Y:S02]  /*05b0*/  SHFL.UP PT, R5, R16, 0x1, RZ ;  /* 0x0420000010057989 */ /* 0x000e2400000e00ff */
[----:B0-----:R-:W-:-:S08]  /*05c0*/  VIMNMX R5, PT, PT, R16, R5, PT ;  /* 0x0000000510057248 */ /* 0x001fd00003fe0100 */
[----:B------:R-:W-:Y:S02]  /*05d0*/  @P1 SEL R16, R5, R16, !P6 ;  /* 0x0000001005101207 */ /* 0x000fe40007000000 */
[----:B------:R-:W0:Y:S04]  /*05e0*/  SHFL.UP PT, R5, R18, 0x1, RZ ;  /* 0x0420000012057989 */ /* 0x000e2800000e00ff */
[----:B------:R-:W1:Y:S01]  /*05f0*/  SHFL.UP PT, R15, R16, 0x2, RZ ;  /* 0x04400000100f7989 */ /* 0x000e6200000e00ff */
[----:B0-----:R-:W-:Y:S02]  /*0600*/  SEL R5, R5, RZ, P1 ;  /* 0x000000ff05057207 */ /* 0x001fe40000800000 */
[----:B------:R-:W-:Y:S02]  /*0610*/  ISETP.GE.AND P1, PT, R30, 0x2, PT ;  /* 0x000000021e00780c */ /* 0x000fe40003f26270 */
[----:B-1----:R-:W-:Y:S01]  /*0620*/  VIMNMX R15, PT, PT, R16, R15, PT ;  /* 0x0000000f100f7248 */ /* 0x002fe20003fe0100 */
[----:B------:R-:W-:-:S05]  /*0630*/  IMAD.IADD R5, R18, 0x1, R5 ;  /* 0x0000000112057824 */ /* 0x000fca00078e0205 */
[----:B------:R-:W-:-:S05]  /*0640*/  ISETP.NE.AND P6, PT, R5, RZ, PT ;  /* 0x000000ff0500720c */ /* 0x000fca0003fc5270 */
[----:B------:R-:W-:Y:S02]  /*0650*/  @P1 SEL R16, R15, R16, !P6 ;  /* 0x000000100f101207 */ /* 0x000fe40007000000 */
[----:B------:R-:W0:Y:S04]  /*0660*/  SHFL.UP PT, R15, R5, 0x2, RZ ;  /* 0x04400000050f7989 */ /* 0x000e2800000e00ff */
[----:B------:R-:W1:Y:S01]  /*0670*/  SHFL.UP PT, R17, R16, 0x4, RZ ;  /* 0x0480000010117989 */ /* 0x000e6200000e00ff */
[----:B0-----:R-:W-:Y:S02]  /*0680*/  SEL R20, R15, RZ, P1 ;  /* 0x000000ff0f147207 */ /* 0x001fe40000800000 */
[----:B------:R-:W-:Y:S02]  /*0690*/  ISETP.GE.AND P1, PT, R30, 0x4, PT ;  /* 0x000000041e00780c */ /* 0x000fe40003f26270 */
[----:B-1----:R-:W-:Y:S01]  /*06a0*/  VIMNMX R17, PT, PT, R16, R17, PT ;  /* 0x0000001110117248 */ /* 0x002fe20003fe0100 */
[----:B------:R-:W-:-:S05]  /*06b0*/  IMAD.IADD R20, R5, 0x1, R20 ;  /* 0x0000000105147824 */ /* 0x000fca00078e0214 */
[----:B------:R-:W0:Y:S01]  /*06c0*/  SHFL.UP PT, R15, R20, 0x4, RZ ;  /* 0x04800000140f7989 */ /* 0x000e2200000e00ff */
[----:B------:R-:W-:-:S04]  /*06d0*/  ISETP.NE.AND P6, PT, R20, RZ, PT ;  /* 0x000000ff1400720c */ /* 0x000fc80003fc5270 */
[----:B------:R-:W-:-:S05]  /*06e0*/  @P1 SEL R16, R17, R16, !P6 ;  /* 0x0000001011101207 */ /* 0x000fca0007000000 */
[----:B------:R-:W1:Y:S01]  /*06f0*/  SHFL.UP PT, R17, R16, 0x8, RZ ;  /* 0x0500000010117989 */ /* 0x000e6200000e00ff */
[----:B0-----:R-:W-:Y:S02]  /*0700*/  SEL R15, R15, RZ, P1 ;  /* 0x000000ff0f0f7207 */ /* 0x001fe40000800000 */
[----:B------:R-:W-:-:S03]  /*0710*/  ISETP.GE.AND P1, PT, R30, 0x8, PT ;  /* 0x000000081e00780c */ /* 0x000fc60003f26270 */
[----:B------:R-:W-:-:S05]  /*0720*/  IMAD.IADD R15, R20, 0x1, R15 ;  /* 0x00000001140f7824 */ /* 0x000fca00078e020f */
[----:B------:R-:W0:Y:S01]  /*0730*/  SHFL.UP PT, R5, R15, 0x8, RZ ;  /* 0x050000000f057989 */ /* 0x000e2200000e00ff */
[----:B-1----:R-:W-:Y:S02]  /*0740*/  VIMNMX R17, PT, PT, R16, R17, PT ;  /* 0x0000001110117248 */ /* 0x002fe40003fe0100 */
[----:B------:R-:W-:-:S04]  /*0750*/  ISETP.NE.AND P6, PT, R15, RZ, PT ;  /* 0x000000ff0f00720c */ /* 0x000fc80003fc5270 */
[----:B------:R-:W-:Y:S02]  /*0760*/  @P1 SEL R16, R17, R16, !P6 ;  /* 0x0000001011101207 */ /* 0x000fe40007000000 */
[----:B0-----:R-:W-:Y:S02]  /*0770*/  SEL R18, R5, RZ, P1 ;  /* 0x000000ff05127207 */ /* 0x001fe40000800000 */
[----:B------:R-:W-:-:S03]  /*0780*/  ISETP.GE.U32.AND P1, PT, R24, 0x20, PT ;  /* 0x000000201800780c */ /* 0x000fc60003f26070 */
[----:B------:R-:W-:-:S05]  /*0790*/  IMAD.IADD R18, R15, 0x1, R18 ;  /* 0x000000010f127824 */ /* 0x000fca00078e0212 */
[----:B------:R-:W0:Y:S02]  /*07a0*/  SHFL.UP PT, R5, R18, 0x10, RZ ;  /* 0x0600000012057989 */ /* 0x000e2400000e00ff */
[----:B0-----:R-:W-:Y:S02]  /*07b0*/  SEL R5, R5, RZ, P5 ;  /* 0x000000ff05057207 */ /* 0x001fe40002800000 */
[----:B------:R-:W-:-:S03]  /*07c0*/  PLOP3.LUT P5, PT, PT, PT, PT, 0x80, 0x8 ;  /* 0x000000000008781c */ /* 0x000fc60003faf070 */
[----:B------:R-:W-:Y:S02]  /*07d0*/  IMAD.IADD R28, R18, 0x1, R5 ;  /* 0x00000001121c7824 */ /* 0x000fe400078e0205 */
[----:B------:R-:W0:Y:S04]  /*07e0*/  SHFL.UP PT, R5, R16, 0x10, RZ ;  /* 0x0600000010057989 */ /* 0x000e2800000e00ff */
[----:B------:R-:W1:Y:S01]  /*07f0*/  SHFL.UP PT, R26, R28, 0x1, RZ ;  /* 0x042000001c1a7989 */ /* 0x000e6200000e00ff */
[----:B0-----:R-:W-:Y:S02]  /*0800*/  VIMNMX R5, PT, PT, R16, R5, PT ;  /* 0x0000000510057248 */ /* 0x001fe40003fe0100 */
[----:B-1----:R-:W-:-:S04]  /*0810*/  @P1 ISETP.NE.AND P6, PT, R26, RZ, PT ;  /* 0x000000ff1a00120c */ /* 0x002fc80003fc5270 */
[----:B------:R-:W-:Y:S02]  /*0820*/  @P1 PLOP3.LUT P5, PT, P6, PT, PT, 0x80, 0x8 ;  /* 0x000000000008181c */ /* 0x000fe400037af070 */
[----:B------:R-:W-:-:S04]  /*0830*/  ISETP.NE.AND P6, PT, R18, RZ, PT ;  /* 0x000000ff1200720c */ /* 0x000fc80003fc5270 */
[----:B------:R-:W-:Y:S02]  /*0840*/  SEL R29, R5, R16, !P6 ;  /* 0x00000010051d7207 */ /* 0x000fe40007000000 */
[----:B------:R-:W-:-:S13]  /*0850*/  ISETP.NE.AND P6, PT, R30, 0x1f, PT ;  /* 0x0000001f1e00780c */ /* 0x000fda0003fc5270 */
[----:B------:R-:W-:-:S05]  /*0860*/  @!P6 LEA R5, R32, UR4, 0x3 ;  /* 0x000000042005ec11 */ /* 0x000fca000f8e18ff */
[----:B------:R-:W-:Y:S01]  /*0870*/  @!P6 STS.64 [R5], R28 ;  /* 0x0000001c0500e388 */ /* 0x000fe20000000a00 */
[----:B------:R-:W-:Y:S01]  /*0880*/  BAR.SYNC.DEFER_BLOCKING 0x0 ;  /* 0x0000000000007b1d */ /* 0x000fe20000010000 */
[----:B------:R-:W-:-:S04]  /*0890*/  ISETP.GE.AND P6, PT, R30, 0x10, PT ;  /* 0x000000101e00780c */ /* 0x000fc80003fc6270 */
[----:B------:R-:W-:-:S05]  /*08a0*/  SEL R31, R16, R29, !P6 ;  /* 0x0000001d101f7207 */ /* 0x000fca0007000000 */
[----:B------:R-:W-:Y:S04]  /*08b0*/  SHFL.UP PT, R15, R31, 0x1, RZ ;  /* 0x042000001f0f7989 */ /* 0x000fe800000e00ff */
[----:B------:R-:W0:Y:S04]  /*08c0*/  LDS.128 R20, [UR4] ;  /* 0x00000004ff147984 */ /* 0x000e280008000c00 */
[----:B------:R-:W1:Y:S01]  /*08d0*/  LDS.128 R16, [UR4+0x10] ;  /* 0x00001004ff107984 */ /* 0x000e620008000c00 */
[----:B0-----:R-:W-:-:S13]  /*08e0*/  ISETP.NE.AND P6, PT, R22, RZ, PT ;  /* 0x000000ff1600720c */ /* 0x001fda0003fc5270 */
[----:B------:R-:W-:Y:S02]  /*08f0*/  @!P6 VIMNMX R23, PT, PT, R21, R23, PT ;  /* 0x000000171517e248 */ /* 0x000fe40003fe0100 */
[----:B-1----:R-:W-:-:S13]  /*0900*/  ISETP.NE.AND P6, PT, R16, RZ, PT ;  /* 0x000000ff1000720c */ /* 0x002fda0003fc5270 */
[----:B------:R-:W-:Y:S02]  /*0910*/  @!P6 VIMNMX R17, PT, PT, R23, R17, PT ;  /* 0x000000111711e248 */ /* 0x000fe40003fe0100 */
[----:B------:R-:W-:-:S04]  /*0920*/  ISETP.NE.AND P6, PT, R32, 0x2, PT ;  /* 0x000000022000780c */ /* 0x000fc80003fc5270 */
[----:B------:R-:W-:Y:S01]  /*0930*/  SEL R28, R23, R21, !P6 ;  /* 0x00000015171c7207 */ /* 0x000fe20007000000 */
[----:B------:R-:W-:Y:S01]  /*0940*/  IMAD.IADD R21, R20, 0x1, R22 ;  /* 0x0000000114157824 */ /* 0x000fe200078e0216 */
[----:B------:R-:W-:-:S04]  /*0950*/  ISETP.NE.AND P6, PT, R32, 0x3, PT ;  /* 0x000000032000780c */ /* 0x000fc80003fc5270 */
[----:B------:R-:W-:Y:S02]  /*0960*/  SEL R28, R17, R28, !P6 ;  /* 0x0000001c111c7207 */ /* 0x000fe40007000000 */
[----:B------:R-:W-:Y:S02]  /*0970*/  @P1 ISETP.NE.AND P6, PT, R30, RZ, PT ;  /* 0x000000ff1e00120c */ /* 0x000fe40003fc5270 */
[----:B------:R-:W-:Y:S02]  /*0980*/  @!P5 VIMNMX R15, PT, PT, R15, R28, PT ;  /* 0x0000001c0f0fd248 */ /* 0x000fe40003fe0100 */
[----:B------:R-:W-:Y:S02]  /*0990*/  ISETP.NE.AND P5, PT, R24, RZ, PT ;  /* 0x000000ff1800720c */ /* 0x000fe40003fa5270 */
[----:B------:R-:W-:-:S04]  /*09a0*/  @P1 SEL R15, R28, R15, !P6 ;  /* 0x0000000f1c0f1207 */ /* 0x000fc80007000000 */
[----:B------:R-:W-:-:S04]  /*09b0*/  VIMNMX R5, PT, PT, R2, R15, PT ;  /* 0x0000000f02057248 */ /* 0x000fc80003fe0100 */
[----:B------:R-:W-:-:S04]  /*09c0*/  SEL R5, R2, R5, P0 ;  /* 0x0000000502057207 */ /* 0x000fc80000000000 */
[----:B------:R-:W-:Y:S02]  /*09d0*/  SEL R28, R2, R5, !P5 ;  /* 0x00000005021c7207 */ /* 0x000fe40006800000 */
[----:B------:R-:W-:Y:S02]  /*09e0*/  ISETP.NE.AND P5, PT, R27, RZ, PT ;  /* 0x000000ff1b00720c */ /* 0x000fe40003fa5270 */
[----:B------:R-:W-:-:S04]  /*09f0*/  VIMNMX R28, PT, PT, R7, R28, PT ;  /* 0x0000001c071c7248 */ /* 0x000fc80003fe0100 */
[----:B------:R-:W-:Y:S02]  /*0a00*/  SEL R7, R7, R28, P5 ;  /* 0x0000001c07077207 */ /* 0x000fe40002800000 */
[----:B------:R-:W-:Y:S02]  /*0a10*/  ISETP.NE.AND P5, PT, R32, 0x2, PT ;  /* 0x000000022000780c */ /* 0x000fe40003fa5270 */
[----:B------:R-:W-:Y:S02]  /*0a20*/  VIMNMX R22, PT, PT, R9, R7, PT ;  /* 0x0000000709167248 */ /* 0x000fe40003fe0100 */
[C---:B------:R-:W-:Y:S01]  /*0a30*/  SEL R20, R21.reuse, R20, !P5 ;  /* 0x0000001415147207 */ /* 0x040fe20006800000 */
[----:B------:R-:W-:Y:S01]  /*0a40*/  IMAD.IADD R21, R21, 0x1, R16 ;  /* 0x0000000115157824 */ /* 0x000fe200078e0210 */
[----:B------:R-:W-:Y:S02]  /*0a50*/  SEL R9, R9, R22, P4 ;  /* 0x0000001609097207 */ /* 0x000fe40002000000 */
[----:B------:R-:W-:-:S02]  /*0a60*/  ISETP.NE.AND P4, PT, R18, RZ, PT ;  /* 0x000000ff1200720c */ /* 0x000fc40003f85270 */
[C---:B------:R-:W-:Y:S02]  /*0a70*/  VIMNMX R22, PT, PT, R11.reuse, R9, PT ;  /* 0x000000090b167248 */ /* 0x040fe40003fe0100 */
[----:B------:R-:W-:Y:S02]  /*0a80*/  ISETP.NE.AND P5, PT, R32, 0x3, PT ;  /* 0x000000032000780c */ /* 0x000fe40003fa5270 */
[----:B------:R-:W-:Y:S02]  /*0a90*/  SEL R11, R11, R22, P2 ;  /* 0x000000160b0b7207 */ /* 0x000fe40001000000 */
[----:B------:R-:W-:Y:S02]  /*0aa0*/  ISETP.NE.AND P2, PT, R24, RZ, PT ;  /* 0x000000ff1800720c */ /* 0x000fe40003f45270 */
[----:B------:R-:W-:Y:S02]  /*0ab0*/  @P1 SEL R16, R26, RZ, P6 ;  /* 0x000000ff1a101207 */ /* 0x000fe40003000000 */
[----:B------:R-:W-:Y:S01]  /*0ac0*/  SEL R23, R21, R20, !P5 ;  /* 0x0000001415177207 */ /* 0x000fe20006800000 */
[----:B------:R-:W-:Y:S01]  /*0ad0*/  IMAD.IADD R20, R18, 0x1, R21 ;  /* 0x0000000112147824 */ /* 0x000fe200078e0215 */
[----:B------:R-:W-:Y:S01]  /*0ae0*/  VIMNMX R22, PT, PT, R13, R11, PT ;  /* 0x0000000b0d167248 */ /* 0x000fe20003fe0100 */
[----:B------:R-:W-:Y:S01]  /*0af0*/  IMAD.MOV.U32 R18, RZ, RZ, RZ ;  /* 0x000000ffff127224 */ /* 0x000fe200078e00ff */
[----:B------:R-:W-:Y:S01]  /*0b00*/  @!P4 VIMNMX R19, PT, PT, R19, R17, PT ;  /* 0x000000111313c248 */ /* 0x000fe20003fe0100 */
[----:B------:R-:W-:Y:S01]  /*0b10*/  @P1 IMAD.IADD R26, R23, 0x1, R16 ;  /* 0x00000001171a1824 */ /* 0x000fe200078e0210 */
[----:B------:R-:W-:-:S03]  /*0b20*/  SEL R13, R13, R22, P3 ;  /* 0x000000160d0d7207 */ /* 0x000fc60001800000 */
[----:B------:R-:W-:Y:S01]  /*0b30*/  IMAD.MOV.U32 R16, RZ, RZ, R26 ;  /* 0x000000ffff107224 */ /* 0x000fe200078e001a */
[----:B------:R-:W-:Y:S06]  /*0b40*/  @P2 BRA `(.L_x_6) ;  /* 0x0000001000e02947 */ /* 0x000fec0003800000 */
[----:B------:R-:W0:Y:S01]  /*0b50*/  LDC.64 R28, c[0x0][0x3a8] ;  /* 0x0000ea00ff1c7b82 */ /* 0x000e220000000a00 */
[----:B------:R-:W-:Y:S02]  /*0b60*/  IMAD.MOV.U32 R22, RZ, RZ, 0x65 ;  /* 0x00000065ff167424 */ /* 0x000fe400078e00ff */
[----:B------:R-:W-:Y:S02]  /*0b70*/  IMAD.MOV.U32 R23, RZ, RZ, 0x0 ;  /* 0x00000000ff177424 */ /* 0x000fe400078e00ff */
[----:B------:R-:W-:Y:S02]  /*0b80*/  IMAD.MOV.U32 R21, RZ, RZ, R19 ;  /* 0x000000ffff157224 */ /* 0x000fe400078e0013 */
[----:B------:R-:W-:Y:S02]  /*0b90*/  IMAD.MOV.U32 R26, RZ, RZ, RZ ;  /* 0x000000ffff1a7224 */ /* 0x000fe400078e00ff */
[----:B------:R-:W-:Y:S02]  /*0ba0*/  IMAD.MOV.U32 R18, RZ, RZ, RZ ;  /* 0x000000ffff127224 */ /* 0x000fe400078e00ff */
[----:B------:R-:W-:Y:S01]  /*0bb0*/  IMAD.MOV.U32 R5, RZ, RZ, R2 ;  /* 0x000000ffff057224 */ /* 0x000fe200078e0002 */
[----:B0-----:R2:W-:Y:S01]  /*0bc0*/  ST.E.128.STRONG.GPU desc[UR8][R28.64+0x200], R20 ;  /* 0x000200141c007985 */ /* 0x0015e2000c10fd08 */
[----:B------:R-:W-:Y:S05]  /*0bd0*/  BRA `(.L_x_6) ;  /* 0x0000001000bc7947 */ /* 0x000fea0003800000 */
.L_x_5:
[----:B------:R-:W-:Y:S01]  /*0be0*/  VIMNMX R16, PT, PT, R2, R7, PT ;  /* 0x0000000702107248 */ /* 0x000fe20003fe0100 */
[----:B------:R-:W0:Y:S01]  /*0bf0*/  S2R R30, SR_LANEID ;  /* 0x00000000001e7919 */ /* 0x000e220000000000 */
[----:B------:R-:W-:Y:S02]  /*0c00*/  IADD3 R17, PT, PT, R18, R19, R17 ;  /* 0x0000001312117210 */ /* 0x000fe40007ffe011 */
[----:B------:R-:W-:Y:S02]  /*0c10*/  SEL R16, R7, R16, P5 ;  /* 0x0000001007107207 */ /* 0x000fe40002800000 */
[----:B------:R-:W-:Y:S02]  /*0c20*/  SHF.R.U32.HI R31, RZ, 0x5, R24 ;  /* 0x00000005ff1f7819 */ /* 0x000fe40000011618 */
[----:B------:R-:W-:-:S04]  /*0c30*/  VIMNMX R16, PT, PT, R9, R16, PT ;  /* 0x0000001009107248 */ /* 0x000fc80003fe0100 */
[----:B------:R-:W-:-:S04]  /*0c40*/  SEL R16, R9, R16, P4 ;  /* 0x0000001009107207 */ /* 0x000fc80002000000 */
[----:B------:R-:W-:-:S04]  /*0c50*/  VIMNMX R16, PT, PT, R11, R16, PT ;  /* 0x000000100b107248 */ /* 0x000fc80003fe0100 */
[----:B------:R-:W-:-:S04]  /*0c60*/  SEL R16, R11, R16, P2 ;  /* 0x000000100b107207 */ /* 0x000fc80001000000 */
[----:B------:R-:W-:Y:S02]  /*0c70*/  VIMNMX R18, PT, PT, R13, R16, PT ;  /* 0x000000100d127248 */ /* 0x000fe40003fe0100 */
[----:B------:R-:W-:Y:S02]  /*0c80*/  IADD3 R16, PT, PT, R3, R17, R0 ;  /* 0x0000001103107210 */ /* 0x000fe40007ffe000 */
[----:B------:R-:W-:-:S03]  /*0c90*/  SEL R17, R13, R18, P3 ;  /* 0x000000120d117207 */ /* 0x000fc60001800000 */
[----:B------:R-:W-:Y:S01]  /*0ca0*/  IMAD.IADD R18, R15, 0x1, R16 ;  /* 0x000000010f127824 */ /* 0x000fe200078e0210 */
[----:B------:R-:W-:Y:S02]  /*0cb0*/  @!P1 VIMNMX R32, PT, PT, R32, R17, PT ;  /* 0x0000001120209248 */ /* 0x000fe40003fe0100 */
[----:B0-----:R-:W-:Y:S02]  /*0cc0*/  ISETP.GE.AND P2, PT, R30, 0x1, PT ;  /* 0x000000011e00780c */ /* 0x001fe40003f46270 */
[----:B------:R-:W0:Y:S01]  /*0cd0*/  SHFL.UP PT, R15, R18, 0x1, RZ ;  /* 0x04200000120f7989 */ /* 0x000e2200000e00ff */
[----:B------:R-:W-:Y:S02]  /*0ce0*/  ISETP.NE.AND P1, PT, R18, RZ, PT ;  /* 0x000000ff1200720c */ /* 0x000fe40003f25270 */
[----:B------:R-:W-:Y:S01]  /*0cf0*/  ISETP.GE.AND P3, PT, R30, 0x10, PT ;  /* 0x000000101e00780c */ /* 0x000fe20003f66270 */
[----:B------:R-:W1:Y:S01]  /*0d00*/  SHFL.UP PT, R17, R32, 0x1, RZ ;  /* 0x0420000020117989 */ /* 0x000e6200000e00ff */
[----:B0-----:R-:W-:-:S02]  /*0d10*/  SEL R15, R15, RZ, P2 ;  /* 0x000000ff0f0f7207 */ /* 0x001fc40001000000 */
[----:B-1----:R-:W-:-:S03]  /*0d20*/  VIMNMX R17, PT, PT, R32, R17, PT ;  /* 0x0000001120117248 */ /* 0x002fc60003fe0100 */
[----:B------:R-:W-:Y:S01]  /*0d30*/  IMAD.IADD R15, R18, 0x1, R15 ;  /* 0x00000001120f7824 */ /* 0x000fe200078e020f */
[----:B------:R-:W-:-:S04]  /*0d40*/  @P2 SEL R32, R17, R32, !P1 ;  /* 0x0000002011202207 */ /* 0x000fc80004800000 */
[----:B------:R-:W0:Y:S01]  /*0d50*/  SHFL.UP PT, R16, R15, 0x2, RZ ;  /* 0x044000000f107989 */ /* 0x000e2200000e00ff */
[----:B------:R-:W-:Y:S02]  /*0d60*/  ISETP.GE.AND P2, PT, R30, 0x2, PT ;  /* 0x000000021e00780c */ /* 0x000fe40003f46270 */
[----:B------:R-:W-:Y:S01]  /*0d70*/  ISETP.NE.AND P1, PT, R15, RZ, PT ;  /* 0x000000ff0f00720c */ /* 0x000fe20003f25270 */
[----:B------:R-:W1:Y:S01]  /*0d80*/  SHFL.UP PT, R17, R32, 0x2, RZ ;  /* 0x0440000020117989 */ /* 0x000e6200000e00ff */
[----:B0-----:R-:W-:Y:S02]  /*0d90*/  SEL R16, R16, RZ, P2 ;  /* 0x000000ff10107207 */ /* 0x001fe40001000000 */
[----:B-1----:R-:W-:-:S03]  /*0da0*/  VIMNMX R17, PT, PT, R32, R17, PT ;  /* 0x0000001120117248 */ /* 0x002fc60003fe0100 */
[----:B------:R-:W-:-:S04]  /*0db0*/  IMAD.IADD R16, R15, 0x1, R16 ;  /* 0x000000010f107824 */ /* 0x000fc800078e0210 */
[----:B------:R-:W-:Y:S02]  /*0dc0*/  @P2 SEL R32, R17, R32, !P1 ;  /* 0x0000002011202207 */ /* 0x000fe40004800000 */
[----:B------:R-:W0:Y:S01]  /*0dd0*/  SHFL.UP PT, R17, R16, 0x4, RZ ;  /* 0x0480000010117989 */ /* 0x000e2200000e00ff */
[----:B------:R-:W-:Y:S02]  /*0de0*/  ISETP.GE.AND P2, PT, R30, 0x4, PT ;  /* 0x000000041e00780c */ /* 0x000fe40003f46270 */
[----:B------:R-:W-:Y:S01]  /*0df0*/  ISETP.NE.AND P1, PT, R16, RZ, PT ;  /* 0x000000ff1000720c */ /* 0x000fe20003f25270 */
[----:B------:R-:W1:Y:S01]  /*0e00*/  SHFL.UP PT, R19, R32, 0x4, RZ ;  /* 0x0480000020137989 */ /* 0x000e6200000e00ff */
[----:B0-----:R-:W-:Y:S02]  /*0e10*/  SEL R17, R17, RZ, P2 ;  /* 0x000000ff11117207 */ /* 0x001fe40001000000 */
[----:B-1----:R-:W-:-:S03]  /*0e20*/  VIMNMX R19, PT, PT, R32, R19, PT ;  /* 0x0000001320137248 */ /* 0x002fc60003fe0100 */
[----:B------:R-:W-:-:S04]  /*0e30*/  IMAD.IADD R17, R16, 0x1, R17 ;  /* 0x0000000110117824 */ /* 0x000fc800078e0211 */
[----:B------:R-:W-:Y:S01]  /*0e40*/  @P2 SEL R32, R19, R32, !P1 ;  /* 0x0000002013202207 */ /* 0x000fe20004800000 */
        /* <DEDUP_REMOVED lines=9> */
[----:B------:R-:W-:Y:S02]  /*0ee0*/  ISETP.NE.AND P2, PT, R30, 0x1f, PT ;  /* 0x0000001f1e00780c */ /* 0x000fe40003f45270 */
[----:B------:R-:W-:Y:S01]  /*0ef0*/  ISETP.NE.AND P1, PT, R16, RZ, PT ;  /* 0x000000ff1000720c */ /* 0x000fe20003f25270 */
[----:B------:R-:W1:Y:S10]  /*0f00*/  SHFL.UP PT, R19, R32, 0x10, RZ ;  /* 0x0600000020137989 */ /* 0x000e7400000e00ff */
[----:B------:R-:W-:-:S02]  /*0f10*/  @!P2 LEA R27, R31, UR4, 0x3 ;  /* 0x000000041f1bac11 */ /* 0x000fc4000f8e18ff */
[----:B0-----:R-:W-:Y:S02]  /*0f20*/  SEL R15, R15, RZ, P3 ;  /* 0x000000ff0f0f7207 */ /* 0x001fe40001800000 */
[----:B-1----:R-:W-:-:S03]  /*0f30*/  VIMNMX R19, PT, PT, R32, R19, PT ;  /* 0x0000001320137248 */ /* 0x002fc60003fe0100 */
[----:B------:R-:W-:Y:S01]  /*0f40*/  IMAD.IADD R28, R16, 0x1, R15 ;  /* 0x00000001101c7824 */ /* 0x000fe200078e020f */
[----:B------:R-:W-:-:S04]  /*0f50*/  SEL R29, R19, R32, !P1 ;  /* 0x00000020131d7207 */ /* 0x000fc80004800000 */
[----:B------:R-:W0:Y:S01]  /*0f60*/  SHFL.UP PT, R26, R28, 0x1, RZ ;  /* 0x042000001c1a7989 */ /* 0x000e2200000e00ff */
[----:B------:R-:W-:Y:S02]  /*0f70*/  PLOP3.LUT P1, PT, PT, PT, PT, 0x80, 0x8 ;  /* 0x000000000008781c */ /* 0x000fe40003f2f070 */
[----:B------:R-:W-:Y:S01]  /*0f80*/  SEL R15, R32, R29, !P3 ;  /* 0x0000001d200f7207 */ /* 0x000fe20005800000 */
[----:B------:R-:W-:Y:S01]  /*0f90*/  @!P2 STS.64 [R27], R28 ;  /* 0x0000001c1b00a388 */ /* 0x000fe20000000a00 */
[----:B------:R-:W-:Y:S01]  /*0fa0*/  BAR.SYNC.DEFER_BLOCKING 0x0 ;  /* 0x0000000000007b1d */ /* 0x000fe20000010000 */
[----:B------:R-:W-:Y:S02]  /*0fb0*/  ISETP.GE.U32.AND P2, PT, R24, 0x20, PT ;  /* 0x000000201800780c */ /* 0x000fe40003f46070 */
[----:B------:R-:W-:-:S03]  /*0fc0*/  ISETP.NE.AND P3, PT, R31, 0x2, PT ;  /* 0x000000021f00780c */ /* 0x000fc60003f65270 */
[----:B------:R-:W-:Y:S08]  /*0fd0*/  SHFL.UP PT, R15, R15, 0x1, RZ ;  /* 0x042000000f0f7989 */ /* 0x000ff000000e00ff */
[----:B0-----:R-:W-:-:S04]  /*0fe0*/  @P2 ISETP.NE.AND P6, PT, R26, RZ, PT ;  /* 0x000000ff1a00220c */ /* 0x001fc80003fc5270 */
[----:B------:R-:W-:Y:S01]  /*0ff0*/  @P2 PLOP3.LUT P1, PT, P6, PT, PT, 0x80, 0x8 ;  /* 0x000000000008281c */ /* 0x000fe2000372f070 */
[----:B------:R-:W0:Y:S04]  /*1000*/  LDS.128 R20, [UR4] ;  /* 0x00000004ff147984 */ /* 0x000e280008000c00 */
[----:B------:R-:W1:Y:S01]  /*1010*/  LDS.128 R16, [UR4+0x10] ;  /* 0x00001004ff107984 */ /* 0x000e620008000c00 */
[----:B0-----:R-:W-:Y:S01]  /*1020*/  ISETP.NE.AND P5, PT, R22, RZ, PT ;  /* 0x000000ff1600720c */ /* 0x001fe20003fa5270 */
[----:B------:R-:W-:Y:S01]  /*1030*/  IMAD.IADD R27, R20, 0x1, R22 ;  /* 0x00000001141b7824 */ /* 0x000fe200078e0216 */
[----:B-1----:R-:W-:-:S04]  /*1040*/  ISETP.NE.AND P4, PT, R16, RZ, PT ;  /* 0x000000ff1000720c */ /* 0x002fc80003f85270 */
[C---:B------:R-:W-:Y:S01]  /*1050*/  SEL R20, R27.reuse, R20, !P3 ;  /* 0x000000141b147207 */ /* 0x040fe20005800000 */
[----:B------:R-:W-:-:S04]  /*1060*/  IMAD.IADD R27, R27, 0x1, R16 ;  /* 0x000000011b1b7824 */ /* 0x000fc800078e0210 */
[C---:B------:R-:W-:Y:S02]  /*1070*/  IMAD.IADD R28, R18.reuse, 0x1, R27 ;  /* 0x00000001121c7824 */ /* 0x040fe400078e021b */
[----:B------:R-:W-:Y:S02]  /*1080*/  @!P5 VIMNMX R23, PT, PT, R21, R23, PT ;  /* 0x000000171517d248 */ /* 0x000fe40003fe0100 */
[----:B------:R-:W-:Y:S02]  /*1090*/  ISETP.NE.AND P5, PT, R31, 0x3, PT ;  /* 0x000000031f00780c */ /* 0x000fe40003fa5270 */
[C---:B------:R-:W-:Y:S02]  /*10a0*/  @!P4 VIMNMX R17, PT, PT, R23.reuse, R17, PT ;  /* 0x000000111711c248 */ /* 0x040fe40003fe0100 */
[----:B------:R-:W-:Y:S02]  /*10b0*/  ISETP.NE.AND P4, PT, R18, RZ, PT ;  /* 0x000000ff1200720c */ /* 0x000fe40003f85270 */
[----:B------:R-:W-:-:S02]  /*10c0*/  SEL R22, R23, R21, !P3 ;  /* 0x0000001517167207 */ /* 0x000fc40005800000 */
[----:B------:R-:W-:Y:S02]  /*10d0*/  @P2 ISETP.NE.AND P3, PT, R30, RZ, PT ;  /* 0x000000ff1e00220c */ /* 0x000fe40003f65270 */
[----:B------:R-:W-:Y:S02]  /*10e0*/  SEL R22, R17, R22, !P5 ;  /* 0x0000001611167207 */ /* 0x000fe40006800000 */
[----:B------:R-:W-:Y:S02]  /*10f0*/  @P2 SEL R21, R26, RZ, P3 ;  /* 0x000000ff1a152207 */ /* 0x000fe40001800000 */
[----:B------:R-:W-:Y:S02]  /*1100*/  SEL R20, R27, R20, !P5 ;  /* 0x000000141b147207 */ /* 0x000fe40006800000 */
[----:B------:R-:W-:Y:S02]  /*1110*/  @!P1 VIMNMX R15, PT, PT, R15, R22, PT ;  /* 0x000000160f0f9248 */ /* 0x000fe40003fe0100 */
[----:B------:R-:W-:Y:S01]  /*1120*/  @!P4 VIMNMX R19, PT, PT, R19, R17, PT ;  /* 0x000000111313c248 */ /* 0x000fe20003fe0100 */
[----:B------:R-:W-:Y:S01]  /*1130*/  @P2 IMAD.IADD R26, R21, 0x1, R20 ;  /* 0x00000001151a2824 */ /* 0x000fe200078e0214 */
[----:B------:R-:W-:Y:S01]  /*1140*/  @P2 SEL R15, R22, R15, !P3 ;  /* 0x0000000f160f2207 */ /* 0x000fe20005800000 */
[----:B------:R-:W-:Y:S06]  /*1150*/  @P2 BRA `(.L_x_7) ;  /* 0x0000000800e42947 */ /* 0x000fec0003800000 */
[----:B------:R-:W0:Y:S01]  /*1160*/  LDC.64 R16, c[0x0][0x3a8] ;  /* 0x0000ea00ff107b82 */ /* 0x000e220000000a00 */
[----:B------:R-:W-:Y:S01]  /*1170*/  ISETP.NE.AND P1, PT, R24, RZ, PT ;  /* 0x000000ff1800720c */ /* 0x000fe20003f25270 */
[----:B------:R-:W1:Y:S01]  /*1180*/  LDCU UR5, c[0x0][0x370] ;  /* 0x00006e00ff0577ac */ /* 0x000e620008000800 */
[----:B------:R-:W-:-:S05]  /*1190*/  LOP3.LUT R18, RZ, R24, RZ, 0x33, !PT ;  /* 0x00000018ff127212 */ /* 0x000fca00078e33ff */
[----:B------:R-:W-:-:S06]  /*11a0*/  IMAD.IADD R31, R5, 0x1, R18 ;  /* 0x00000001051f7824 */ /* 0x000fcc00078e0212 */
[----:B------:R-:W-:Y:S01]  /*11b0*/  @!P1 IMAD.MOV.U32 R22, RZ, RZ, 0x64 ;  /* 0x00000064ff169424 */ /* 0x000fe200078e00ff */
[----:B------:R2:W-:Y:S01]  /*11c0*/  @!P1 STS [UR4+0x54], R28 ;  /* 0x0000541cff009988 */ /* 0x0005e20008000804 */
[----:B------:R-:W-:Y:S02]  /*11d0*/  @!P1 IMAD.MOV.U32 R23, RZ, RZ, 0x0 ;  /* 0x00000000ff179424 */ /* 0x000fe400078e00ff */
[----:B------:R-:W-:Y:S01]  /*11e0*/  @!P1 IMAD.MOV.U32 R20, RZ, RZ, R28 ;  /* 0x000000ffff149224 */ /* 0x000fe200078e001c */
[----:B------:R2:W-:Y:S01]  /*11f0*/  @!P1 STS [UR4+0x58], R19 ;  /* 0x00005813ff009988 */ /* 0x0005e20008000804 */
[----:B------:R-:W-:Y:S01]  /*1200*/  @!P1 IMAD.MOV.U32 R21, RZ, RZ, R19 ;  /* 0x000000ffff159224 */ /* 0x000fe200078e0013 */
[----:B-1----:R-:W-:Y:S01]  /*1210*/  UISETP.GT.U32.AND UP0, UPT, UR5, 0x1f3, UPT ;  /* 0x000001f30500788c */ /* 0x002fe2000bf04070 */
[----:B0-----:R-:W-:-:S05]  /*1220*/  IMAD.WIDE R38, R5, 0x10, R16 ;  /* 0x0000001005267825 */ /* 0x001fca00078e0210 */
[----:B------:R2:W-:Y:S03]  /*1230*/  @!P1 ST.E.128.STRONG.GPU desc[UR8][R38.64+0x200], R20 ;  /* 0x0002001426009985 */ /* 0x0005e6000c10fd08 */
[----:B------:R-:W-:Y:S05]  /*1240*/  BRA.U UP0, `(.L_x_8) ;  /* 0x0000000100087547 */ /* 0x000fea000b800000 */
[----:B------:R0:W-:Y:S06]  /*1250*/  MEMBAR.SC.CTA ;  /* 0x0000000000007992 */ /* 0x0001ec0000000000 */
[----:B0-----:R-:W-:Y:S05]  /*1260*/  BRA `(.L_x_9) ;  /* 0x0000000000087947 */ /* 0x001fea0003800000 */
.L_x_8:
[----:B------:R-:W-:Y:S05]  /*1270*/  NANOSLEEP 0x1c2 ;  /* 0x000001c20000795d */ /* 0x000fea0003800000 */
[----:B------:R-:W-:Y:S01]  /*1280*/  NOP ;  /* 0x0000000000007918 */ /* 0x000fe20000000000 */
.L_x_9:
[----:B------:R-:W-:-:S07]  /*1290*/  IMAD.WIDE R16, R31, 0x10, R16 ;  /* 0x000000101f107825 */ /* 0x000fce00078e0210 */
.L_x_11:
[----:B--2---:R-:W2:Y:S01]  /*12a0*/  LD.E.128.STRONG.GPU R20, desc[UR8][R16.64+0x200] ;  /* 0x0002000810147980 */ /* 0x004ea2000c10fd00 */
[----:B------:R-:W-:Y:S05]  /*12b0*/  YIELD ;  /* 0x0000000000007946 */ /* 0x000fea0003800000 */
[----:B------:R-:W-:Y:S01]  /*12c0*/  UMOV UR5, 0xffffffff ;  /* 0xffffffff00057882 */ /* 0x000fe20000000000 */
[----:B--2---:R-:W-:-:S04]  /*12d0*/  ISETP.NE.U32.AND P1, PT, R22, 0x63, PT ;  /* 0x000000631600780c */ /* 0x004fc80003f25070 */
[----:B------:R-:W-:Y:S01]  /*12e0*/  ISETP.NE.AND.EX P1, PT, R23, RZ, PT, P1 ;  /* 0x000000ff1700720c */ /* 0x000fe20003f25310 */
[----:B------:R-:W-:-:S12]  /*12f0*/  BRA.DIV UR5, `(.L_x_10) ;  /* 0x0000004205407947 */ /* 0x000fd8000b800000 */
[----:B------:R-:W-:-:S13]  /*1300*/  VOTE.ANY P1, !P1 ;  /* 0x0000000000ff7806 */ /* 0x000fda0004820100 */
.L_x_57:
[----:B------:R-:W-:Y:S05]  /*1310*/  @P1 BRA `(.L_x_11) ;  /* 0xfffffffc00e01947 */ /* 0x000fea000383ffff */
[----:B------:R-:W-:Y:S01]  /*1320*/  UMOV UR5, 0xffffffff ;  /* 0xffffffff00057882 */ /* 0x000fe20000000000 */
[----:B------:R-:W-:-:S04]  /*1330*/  ISETP.NE.U32.AND P3, PT, R22, 0x65, PT ;  /* 0x000000651600780c */ /* 0x000fc80003f65070 */
[----:B------:R-:W-:Y:S01]  /*1340*/  ISETP.NE.AND.EX P3, PT, R23, RZ, PT, P3 ;  /* 0x000000ff1700720c */ /* 0x000fe20003f65330 */
[----:B------:R-:W-:-:S12]  /*1350*/  BRA.DIV UR5, `(.L_x_12) ;  /* 0x00000042054c7947 */ /* 0x000fd8000b800000 */
[----:B------:R-:W0:Y:S01]  /*1360*/  S2R R29, SR_GEMASK ;  /* 0x00000000001d7919 */ /* 0x000e220000003c00 */
[----:B------:R-:W-:Y:S02]  /*1370*/  VOTE.ANY R5, PT, !P3 ;  /* 0x0000000000057806 */ /* 0x000fe400058e0100 */
[----:B------:R-:W-:Y:S02]  /*1380*/  ISETP.NE.AND P2, PT, R20, RZ, PT ;  /* 0x000000ff1400720c */ /* 0x000fe40003f45270 */
[----:B------:R-:W-:-:S04]  /*1390*/  ISETP.NE.U32.AND P4, PT, R22, 0x65, PT ;  /* 0x000000651600780c */ /* 0x000fc80003f85070 */
[----:B------:R-:W-:-:S13]  /*13a0*/  ISETP.NE.AND.EX P4, PT, R23, RZ, PT, P4 ;  /* 0x000000ff1700720c */ /* 0x000fda0003f85340 */
[----:B------:R-:W-:Y:S02]  /*13b0*/  VOTE.ALL P4, P4 ;  /* 0x0000000000ff7806 */ /* 0x000fe40002080000 */
[----:B0-----:R-:W-:-:S05]  /*13c0*/  LOP3.LUT R5, R5, 0x80000000, R29, 0xec, !PT ;  /* 0x8000000005057812 */ /* 0x001fca00078eec1d */
[----:B------:R-:W-:-:S05]  /*13d0*/  VIADD R16, R5, 0xffffffff ;  /* 0xffffffff05107836 */ /* 0x000fca0000000000 */
[----:B------:R-:W-:-:S04]  /*13e0*/  LOP3.LUT R16, R5, R16, RZ, 0xc, !PT ;  /* 0x0000001005107212 */ /* 0x000fc800078e0cff */
[----:B------:R0:W1:Y:S02]  /*13f0*/  POPC R33, R16 ;  /* 0x0000001000217309 */ /* 0x0000640000000000 */
[----:B0-----:R-:W0:Y:S01]  /*1400*/  LDC.64 R16, c[0x0][0x3a8] ;  /* 0x0000ea00ff107b82 */ /* 0x001e220000000a00 */
[----:B-1----:R-:W1:Y:S01]  /*1410*/  SHFL.DOWN PT, R35, R21, 0x1, R33 ;  /* 0x0820000015237989 */ /* 0x002e6200000e0021 */
[----:B------:R-:W-:-:S03]  /*1420*/  ISETP.GE.AND P1, PT, R30, R33, PT ;  /* 0x000000211e00720c */ /* 0x000fc60003f26270 */
[----:B------:R-:W2:Y:S01]  /*1430*/  SHFL.DOWN PT, R32, R20, 0x1, R33 ;  /* 0x0820000014207989 */ /* 0x000ea200000e0021 */
[----:B-1----:R-:W-:Y:S02]  /*1440*/  VIMNMX R35, PT, PT, R21, R35, PT ;  /* 0x0000002315237248 */ /* 0x002fe40003fe0100 */
[----:B--2---:R-:W-:Y:S01]  /*1450*/  SEL R5, R32, RZ, !P1 ;  /* 0x000000ff20057207 */ /* 0x004fe20004800000 */
[----:B------:R-:W-:Y:S01]  /*1460*/  VIADD R32, R30, 0x2 ;  /* 0x000000021e207836 */ /* 0x000fe20000000000 */
[----:B------:R-:W-:-:S03]  /*1470*/  SEL R35, R35, R21, !P2 ;  /* 0x0000001523237207 */ /* 0x000fc60005000000 */
[----:B------:R-:W-:Y:S01]  /*1480*/  IMAD.IADD R36, R20, 0x1, R5 ;  /* 0x0000000114247824 */ /* 0x000fe200078e0205 */
[----:B------:R-:W-:Y:S01]  /*1490*/  SEL R37, R35, R21, !P1 ;  /* 0x0000001523257207 */ /* 0x000fe20004800000 */
[----:B------:R-:W-:Y:S01]  /*14a0*/  VIADD R35, R30, 0x8 ;  /* 0x000000081e237836 */ /* 0x000fe20000000000 */
[----:B------:R-:W-:Y:S02]  /*14b0*/  ISETP.GT.AND P1, PT, R32, R33, PT ;  /* 0x000000212000720c */ /* 0x000fe40003f24270 */
[----:B------:R-:W1:Y:S01]  /*14c0*/  SHFL.DOWN PT, R34, R36, 0x2, R33 ;  /* 0x0840000024227989 */ /* 0x000e6200000e0021 */
[----:B------:R-:W-:-:S03]  /*14d0*/  ISETP.NE.AND P2, PT, R36, RZ, PT ;  /* 0x000000ff2400720c */ /* 0x000fc60003f45270 */
[----:B------:R-:W2:Y:S01]  /*14e0*/  SHFL.DOWN PT, R40, R37, 0x2, R33 ;  /* 0x0840000025287989 */ /* 0x000ea200000e0021 */
[----:B-1----:R-:W-:Y:S01]  /*14f0*/  SEL R5, R34, RZ, !P1 ;  /* 0x000000ff22057207 */ /* 0x002fe20004800000 */
[----:B------:R-:W-:Y:S01]  /*1500*/  VIADD R34, R30, 0x4 ;  /* 0x000000041e227836 */ /* 0x000fe20000000000 */
[----:B--2---:R-:W-:-:S03]  /*1510*/  VIMNMX R40, PT, PT, R37, R40, PT ;  /* 0x0000002825287248 */ /* 0x004fc60003fe0100 */
[----:B------:R-:W-:Y:S01]  /*1520*/  IMAD.IADD R20, R36, 0x1, R5 ;  /* 0x0000000124147824 */ /* 0x000fe200078e0205 */
[----:B------:R-:W-:-:S04]  /*1530*/  @!P1 SEL R37, R40, R37, !P2 ;  /* 0x0000002528259207 */ /* 0x000fc80005000000 */
[----:B------:R-:W1:Y:S01]  /*1540*/  SHFL.DOWN PT, R21, R20, 0x4, R33 ;  /* 0x0880000014157989 */ /* 0x000e6200000e0021 */
[----:B------:R-:W-:Y:S02]  /*1550*/  ISETP.GT.AND P1, PT, R34, R33, PT ;  /* 0x000000212200720c */ /* 0x000fe40003f24270 */
[----:B------:R-:W-:Y:S01]  /*1560*/  ISETP.NE.AND P2, PT, R20, RZ, PT ;  /* 0x000000ff1400720c */ /* 0x000fe20003f45270 */
[----:B------:R-:W2:Y:S01]  /*1570*/  SHFL.DOWN PT, R40, R37, 0x4, R33 ;  /* 0x0880000025287989 */ /* 0x000ea200000e0021 */
[----:B-1----:R-:W-:Y:S02]  /*1580*/  SEL R21, R21, RZ, !P1 ;  /* 0x000000ff15157207 */ /* 0x002fe40004800000 */
[----:B--2---:R-:W-:-:S03]  /*1590*/  VIMNMX R40, PT, PT, R37, R40, PT ;  /* 0x0000002825287248 */ /* 0x004fc60003fe0100 */
[----:B------:R-:W-:-:S04]  /*15a0*/  IMAD.IADD R36, R20, 0x1, R21 ;  /* 0x0000000114247824 */ /* 0x000fc800078e0215 */
[----:B------:R-:W-:Y:S01]  /*15b0*/  @!P1 SEL R37, R40, R37, !P2 ;  /* 0x0000002528259207 */ /* 0x000fe20005000000 */
[----:B------:R-:W1:Y:S01]  /*15c0*/  SHFL.DOWN PT, R27, R36, 0x8, R33 ;  /* 0x09000000241b7989 */ /* 0x000e6200000e0021 */
[----:B------:R-:W-:Y:S02]  /*15d0*/  ISETP.GT.AND P1, PT, R35, R33, PT ;  /* 0x000000212300720c */ /* 0x000fe40003f24270 */
[----:B------:R-:W-:Y:S01]  /*15e0*/  ISETP.NE.AND P2, PT, R36, RZ, PT ;  /* 0x000000ff2400720c */ /* 0x000fe20003f45270 */
[----:B------:R-:W2:Y:S01]  /*15f0*/  SHFL.DOWN PT, R40, R37, 0x8, R33 ;  /* 0x0900000025287989 */ /* 0x000ea200000e0021 */
[----:B-1----:R-:W-:Y:S02]  /*1600*/  SEL R27, R27, RZ, !P1 ;  /* 0x000000ff1b1b7207 */ /* 0x002fe40004800000 */
[----:B--2---:R-:W-:-:S03]  /*1610*/  VIMNMX R40, PT, PT, R37, R40, PT ;  /* 0x0000002825287248 */ /* 0x004fc60003fe0100 */
[----:B------:R-:W-:Y:S02]  /*1620*/  IMAD.IADD R42, R36, 0x1, R27 ;  /* 0x00000001242a7824 */ /* 0x000fe400078e021b */
[----:B------:R-:W-:Y:S02]  /*1630*/  VIADD R36, R30, 0x10 ;  /* 0x000000101e247836 */ /* 0x000fe40000000000 */
[----:B------:R-:W-:Y:S01]  /*1640*/  @!P1 SEL R37, R40, R37, !P2 ;  /* 0x0000002528259207 */ /* 0x000fe20005000000 */
[----:B------:R-:W1:Y:S01]  /*1650*/  SHFL.DOWN PT, R41, R42, 0x10, R33 ;  /* 0x0a0000002a297989 */ /* 0x000e6200000e0021 */
[----:B0-----:R-:W-:Y:S02]  /*1660*/  IADD3 R40, P3, PT, R16, 0x200, RZ ;  /* 0x0000020010287810 */ /* 0x001fe40007f7e0ff */
[----:B------:R-:W-:Y:S01]  /*1670*/  ISETP.GT.AND P1, PT, R36, R33, PT ;  /* 0x000000212400720c */ /* 0x000fe20003f24270 */
[----:B------:R-:W0:Y:S01]  /*1680*/  SHFL.DOWN PT, R27, R37, 0x10, R33 ;  /* 0x0a000000251b7989 */ /* 0x000e2200000e0021 */
[----:B------:R-:W-:-:S02]  /*1690*/  ISETP.NE.AND P2, PT, R42, RZ, PT ;  /* 0x000000ff2a00720c */ /* 0x000fc40003f45270 */
[----:B-1----:R-:W-:Y:S02]  /*16a0*/  SEL R41, R41, RZ, !P1 ;  /* 0x000000ff29297207 */ /* 0x002fe40004800000 */
[----:B0-----:R-:W-:-:S03]  /*16b0*/  VIMNMX R16, PT, PT, R37, R27, PT ;  /* 0x0000001b25107248 */ /* 0x001fc60003fe0100 */
[----:B------:R-:W-:Y:S02]  /*16c0*/  IMAD.IADD R33, R42, 0x1, R41 ;  /* 0x000000012a217824 */ /* 0x000fe400078e0229 */
[----:B------:R-:W-:Y:S02]  /*16d0*/  IMAD.X R41, RZ, RZ, R17, P3 ;  /* 0x000000ffff297224 */ /* 0x000fe400018e0611 */
[----:B------:R-:W-:-:S05]  /*16e0*/  @!P1 SEL R37, R16, R37, !P2 ;  /* 0x0000002510259207 */ /* 0x000fca0005000000 */
[----:B------:R-:W-:-:S07]  /*16f0*/  IMAD.MOV.U32 R20, RZ, RZ, R37 ;  /* 0x000000ffff147224 */ /* 0x000fce00078e0025 */
.L_x_71:
[----:B------:R-:W-:Y:S05]  /*1700*/  @!P4 BRA `(.L_x_13) ;  /* 0x000000040010c947 */ /* 0x000fea0003800000 */
.L_x_17:
[----:B------:R-:W-:Y:S02]  /*1710*/  IMAD.MOV.U32 R37, RZ, RZ, R20 ;  /* 0x000000ffff257224 */ /* 0x000fe400078e0014 */
[----:B------:R-:W-:-:S07]  /*1720*/  IMAD.WIDE R16, R31, 0x10, R40 ;  /* 0x000000101f107825 */ /* 0x000fce00078e0228 */
.L_x_15:
[----:B------:R-:W2:Y:S01]  /*1730*/  LD.E.128.STRONG.GPU R20, desc[UR8][R16.64+-0x200] ;  /* 0xfffe000810147980 */ /* 0x000ea2000c10fd00 */
[----:B------:R-:W-:Y:S05]  /*1740*/  YIELD ;  /* 0x0000000000007946 */ /* 0x000fea0003800000 */
[----:B------:R-:W-:Y:S01]  /*1750*/  UMOV UR5, 0xffffffff ;  /* 0xffffffff00057882 */ /* 0x000fe20000000000 */
[----:B--2---:R-:W-:-:S04]  /*1760*/  ISETP.NE.U32.AND P1, PT, R22, 0x63, PT ;  /* 0x000000631600780c */ /* 0x004fc80003f25070 */
[----:B------:R-:W-:Y:S01]  /*1770*/  ISETP.NE.AND.EX P1, PT, R23, RZ, PT, P1 ;  /* 0x000000ff1700720c */ /* 0x000fe20003f25310 */
[----:B------:R-:W-:-:S12]  /*1780*/  BRA.DIV UR5, `(.L_x_14) ;  /* 0x0000004605007947 */ /* 0x000fd8000b800000 */
[----:B------:R-:W-:-:S13]  /*1790*/  VOTE.ANY P1, !P1 ;  /* 0x0000000000ff7806 */ /* 0x000fda0004820100 */
.L_x_74:
[----:B------:R-:W-:Y:S05]  /*17a0*/  @P1 BRA `(.L_x_15) ;  /* 0xfffffffc00e01947 */ /* 0x000fea000383ffff */
[----:B------:R-:W-:Y:S01]  /*17b0*/  UMOV UR5, 0xffffffff ;  /* 0xffffffff00057882 */ /* 0x000fe20000000000 */
[----:B------:R-:W-:-:S04]  /*17c0*/  ISETP.NE.U32.AND P3, PT, R22, 0x65, PT ;  /* 0x000000651600780c */ /* 0x000fc80003f65070 */
[----:B------:R-:W-:Y:S01]  /*17d0*/  ISETP.NE.AND.EX P3, PT, R23, RZ, PT, P3 ;  /* 0x000000ff1700720c */ /* 0x000fe20003f65330 */
[----:B------:R-:W-:-:S12]  /*17e0*/  BRA.DIV UR5, `(.L_x_16) ;  /* 0x00000046050c7947 */ /* 0x000fd8000b800000 */
[----:B------:R-:W-:Y:S01]  /*17f0*/  VOTE.ANY R5, PT, !P3 ;  /* 0x0000000000057806 */ /* 0x000fe200058e0100 */
[----:B------:R-:W-:Y:S01]  /*1800*/  VIADD R31, R31, 0xffffffe0 ;  /* 0xffffffe01f1f7836 */ /* 0x000fe20000000000 */
[----:B------:R-:W-:Y:S02]  /*1810*/  ISETP.NE.AND P2, PT, R20, RZ, PT ;  /* 0x000000ff1400720c */ /* 0x000fe40003f45270 */
[----:B------:R-:W-:Y:S02]  /*1820*/  LOP3.LUT R5, R5, 0x80000000, R29, 0xec, !PT ;  /* 0x8000000005057812 */ /* 0x000fe400078eec1d */
[----:B------:R-:W-:Y:S02]  /*1830*/  ISETP.NE.AND P3, PT, R33, RZ, PT ;  /* 0x000000ff2100720c */ /* 0x000fe40003f65270 */
[----:B------:R-:W-:Y:S01]  /*1840*/  ISETP.NE.U32.AND P4, PT, R22, 0x65, PT ;  /* 0x000000651600780c */ /* 0x000fe20003f85070 */
[----:B------:R-:W-:-:S03]  /*1850*/  VIADD R16, R5, 0xffffffff ;  /* 0xffffffff05107836 */ /* 0x000fc60000000000 */
[----:B------:R-:W-:Y:S02]  /*1860*/  ISETP.NE.AND.EX P4, PT, R23, RZ, PT, P4 ;  /* 0x000000ff1700720c */ /* 0x000fe40003f85340 */
[----:B------:R-:W-:-:S06]  /*1870*/  LOP3.LUT R16, R5, R16, RZ, 0xc, !PT ;  /* 0x0000001005107212 */ /* 0x000fcc00078e0cff */
[----:B------:R-:W0:Y:S05]  /*1880*/  POPC R16, R16 ;  /* 0x0000001000107309 */ /* 0x000e2a0000000000 */
[----:B------:R-:W-:Y:S01]  /*1890*/  VOTE.ALL P4, P4 ;  /* 0x0000000000ff7806 */ /* 0x000fe20002080000 */
[----:B0-----:R-:W0:Y:S01]  /*18a0*/  SHFL.DOWN PT, R27, R21, 0x1, R16 ;  /* 0x08200000151b7989 */ /* 0x001e2200000e0010 */
[----:B------:R-:W-:-:S03]  /*18b0*/  ISETP.GE.AND P1, PT, R30, R16, PT ;  /* 0x000000101e00720c */ /* 0x000fc60003f26270 */
[----:B------:R-:W1:Y:S01]  /*18c0*/  SHFL.DOWN PT, R42, R20, 0x1, R16 ;  /* 0x08200000142a7989 */ /* 0x000e6200000e0010 */
[----:B0-----:R-:W-:-:S04]  /*18d0*/  VIMNMX R27, PT, PT, R21, R27, PT ;  /* 0x0000001b151b7248 */ /* 0x001fc80003fe0100 */
[-C--:B------:R-:W-:Y:S02]  /*18e0*/  SEL R27, R27, R21.reuse, !P2 ;  /* 0x000000151b1b7207 */ /* 0x080fe40005000000 */
[----:B-1----:R-:W-:Y:S02]  /*18f0*/  SEL R43, R42, RZ, !P1 ;  /* 0x000000ff2a2b7207 */ /* 0x002fe40004800000 */
[----:B------:R-:W-:Y:S02]  /*1900*/  SEL R42, R27, R21, !P1 ;  /* 0x000000151b2a7207 */ /* 0x000fe40004800000 */
[----:B------:R-:W-:Y:S01]  /*1910*/  ISETP.GT.AND P1, PT, R32, R16, PT ;  /* 0x000000102000720c */ /* 0x000fe20003f24270 */
[----:B------:R-:W-:Y:S02]  /*1920*/  IMAD.IADD R43, R20, 0x1, R43 ;  /* 0x00000001142b7824 */ /* 0x000fe400078e022b */
[----:B------:R-:W0:Y:S03]  /*1930*/  SHFL.DOWN PT, R45, R42, 0x2, R16 ;  /* 0x084000002a2d7989 */ /* 0x000e2600000e0010 */
[----:B------:R-:W-:Y:S01]  /*1940*/  ISETP.NE.AND P2, PT, R43, RZ, PT ;  /* 0x000000ff2b00720c */ /* 0x000fe20003f45270 */
[----:B------:R-:W1:Y:S01]  /*1950*/  SHFL.DOWN PT, R27, R43, 0x2, R16 ;  /* 0x084000002b1b7989 */ /* 0x000e6200000e0010 */
[----:B0-----:R-:W-:-:S05]  /*1960*/  VIMNMX R45, PT, PT, R42, R45, PT ;  /* 0x0000002d2a2d7248 */ /* 0x001fca0003fe0100 */
[----:B------:R-:W-:Y:S02]  /*1970*/  @!P1 SEL R42, R45, R42, !P2 ;  /* 0x0000002a2d2a9207 */ /* 0x000fe40005000000 */
[----:B-1----:R-:W-:Y:S02]  /*1980*/  SEL R18, R27, RZ, !P1 ;  /* 0x000000ff1b127207 */ /* 0x002fe40004800000 */
[----:B------:R-:W-:Y:S01]  /*1990*/  ISETP.GT.AND P1, PT, R34, R16, PT ;  /* 0x000000102200720c */ /* 0x000fe20003f24270 */
[----:B------:R-:W0:Y:S02]  /*19a0*/  SHFL.DOWN PT, R45, R42, 0x4, R16 ;  /* 0x088000002a2d7989 */ /* 0x000e2400000e0010 */
[----:B------:R-:W-:-:S05]  /*19b0*/  IMAD.IADD R21, R43, 0x1, R18 ;  /* 0x000000012b157824 */ /* 0x000fca00078e0212 */
[----:B------:R-:W1:Y:S01]  /*19c0*/  SHFL.DOWN PT, R27, R21, 0x4, R16 ;  /* 0x08800000151b7989 */ /* 0x000e6200000e0010 */
[----:B------:R-:W-:Y:S02]  /*19d0*/  ISETP.NE.AND P2, PT, R21, RZ, PT ;  /* 0x000000ff1500720c */ /* 0x000fe40003f45270 */
[----:B0-----:R-:W-:-:S04]  /*19e0*/  VIMNMX R45, PT, PT, R42, R45, PT ;  /* 0x0000002d2a2d7248 */ /* 0x001fc80003fe0100 */
[----:B------:R-:W-:Y:S02]  /*19f0*/  @!P1 SEL R42, R45, R42, !P2 ;  /* 0x0000002a2d2a9207 */ /* 0x000fe40005000000 */
[----:B-1----:R-:W-:-:S03]  /*1a00*/  SEL R18, R27, RZ, !P1 ;  /* 0x000000ff1b127207 */ /* 0x002fc60004800000 */
[----:B------:R-:W0:Y:S01]  /*1a10*/  SHFL.DOWN PT, R45, R42, 0x8, R16 ;  /* 0x090000002a2d7989 */ /* 0x000e2200000e0010 */
[----:B------:R-:W-:Y:S01]  /*1a20*/  ISETP.GT.AND P1, PT, R35, R16, PT ;  /* 0x000000102300720c */ /* 0x000fe20003f24270 */
        /* <DEDUP_REMOVED lines=13> */
[----:B-1----:R-:W-:Y:S02]  /*1b00*/  SEL R21, R21, RZ, !P1 ;  /* 0x000000ff15157207 */ /* 0x002fe40004800000 */
[----:B------:R-:W-:Y:S02]  /*1b10*/  @!P3 VIMNMX R37, PT, PT, R42, R37, PT ;  /* 0x000000252a25b248 */ /* 0x000fe40003fe0100 */
[----:B------:R-:W-:-:S03]  /*1b20*/  IADD3 R33, PT, PT, R20, R21, R33 ;  /* 0x0000001514217210 */ /* 0x000fc60007ffe021 */
[----:B------:R-:W-:-:S07]  /*1b30*/  IMAD.MOV.U32 R20, RZ, RZ, R37 ;  /* 0x000000ffff147224 */ /* 0x000fce00078e0025 */
.L_x_88:
[----:B------:R-:W-:Y:S05]  /*1b40*/  @P4 BRA `(.L_x_17) ;  /* 0xfffffff800f04947 */ /* 0x000fea000383ffff */
.L_x_13:
[----:B------:R-:W-:Y:S01]  /*1b50*/  ISETP.NE.AND P2, PT, R30, RZ, PT ;  /* 0x000000ff1e00720c */ /* 0x000fe20003f45270 */
[----:B------:R-:W-:Y:S01]  /*1b60*/  BSSY.RECONVERGENT B1, `(.L_x_18) ;  /* 0x0000014000017945 */ /* 0x000fe20003800200 */
[----:B------:R-:W-:-:S11]  /*1b70*/  ISETP.NE.AND P1, PT, R24, RZ, PT ;  /* 0x000000ff1800720c */ /* 0x000fd60003f25270 */
[----:B------:R-:W0:Y:S01]  /*1b80*/  @!P2 S2R R16, SR_CgaCtaId ;  /* 0x000000000010a919 */ /* 0x000e220000008800 */
[----:B------:R-:W-:-:S04]  /*1b90*/  @!P2 MOV R5, 0x400 ;  /* 0x000004000005a802 */ /* 0x000fc80000000f00 */
[----:B0-----:R-:W-:Y:S01]  /*1ba0*/  @!P2 LEA R5, R16, R5, 0x18 ;  /* 0x000000051005a211 */ /* 0x001fe200078ec0ff */
[----:B------:R-:W-:Y:S06]  /*1bb0*/  @P1 BRA `(.L_x_19) ;  /* 0x0000000000381947 */ /* 0x000fec0003800000 */
[----:B------:R-:W0:Y:S01]  /*1bc0*/  S2UR UR6, SR_CgaCtaId ;  /* 0x00000000000679c3 */ /* 0x000e220000008800 */
[C---:B------:R-:W-:Y:S01]  /*1bd0*/  ISETP.NE.AND P1, PT, R28.reuse, RZ, PT ;  /* 0x000000ff1c00720c */ /* 0x040fe20003f25270 */
[----:B------:R-:W-:Y:S01]  /*1be0*/  UMOV UR5, 0x400 ;  /* 0x0000040000057882 */ /* 0x000fe20000000000 */
[----:B------:R-:W-:Y:S01]  /*1bf0*/  VIMNMX R16, PT, PT, R19, R20, PT ;  /* 0x0000001413107248 */ /* 0x000fe20003fe0100 */
[----:B------:R-:W-:Y:S02]  /*1c00*/  IMAD.IADD R21, R28, 0x1, R33 ;  /* 0x000000011c157824 */ /* 0x000fe400078e0221 */
[----:B------:R-:W-:Y:S01]  /*1c10*/  IMAD.MOV.U32 R18, RZ, RZ, 0x65 ;  /* 0x00000065ff127424 */ /* 0x000fe200078e00ff */
[----:B------:R-:W-:Y:S01]  /*1c20*/  SEL R17, R16, R19, !P1 ;  /* 0x0000001310117207 */ /* 0x000fe20004800000 */
[----:B------:R-:W-:Y:S02]  /*1c30*/  IMAD.MOV.U32 R19, RZ, RZ, 0x0 ;  /* 0x00000000ff137424 */ /* 0x000fe400078e00ff */
[----:B------:R-:W-:-:S05]  /*1c40*/  IMAD.MOV.U32 R16, RZ, RZ, R21 ;  /* 0x000000ffff107224 */ /* 0x000fca00078e0015 */
[----:B------:R1:W-:Y:S01]  /*1c50*/  ST.E.128.STRONG.GPU desc[UR8][R38.64+0x200], R16 ;  /* 0x0002001026007985 */ /* 0x0003e2000c10fd08 */
[----:B0-----:R-:W-:-:S09]  /*1c60*/  ULEA UR5, UR6, UR5, 0x18 ;  /* 0x0000000506057291 */ /* 0x001fd2000f8ec0ff */
[----:B------:R1:W-:Y:S04]  /*1c70*/  STS.64 [UR5+0x48], R20 ;  /* 0x00004814ff007988 */ /* 0x0003e80008000a05 */
[----:B------:R1:W-:Y:S04]  /*1c80*/  STS [UR5+0x50], R17 ;  /* 0x00005011ff007988 */ /* 0x0003e80008000805 */
[----:B------:R1:W-:Y:S02]  /*1c90*/  STS [UR5+0x44], R33 ;  /* 0x00004421ff007988 */ /* 0x0003e40008000805 */
.L_x_19:
[----:B------:R-:W-:Y:S05]  /*1ca0*/  BSYNC.RECONVERGENT B1 ;  /* 0x0000000000017941 */ /* 0x000fea0003800200 */
.L_x_18:
[----:B------:R0:W-:Y:S01]  /*1cb0*/  @!P2 STS [R5+0x24], R33 ;  /* 0x000024210500a388 */ /* 0x0001e20000000800 */
[----:B------:R-:W-:Y:S02]  /*1cc0*/  @!P2 IMAD.MOV.U32 R15, RZ, RZ, R20 ;  /* 0x000000ffff0fa224 */ /* 0x000fe400078e0014 */
[----:B------:R-:W-:Y:S01]  /*1cd0*/  @!P2 IMAD.MOV.U32 R26, RZ, RZ, R33 ;  /* 0x000000ffff1aa224 */ /* 0x000fe200078e0021 */
[----:B------:R0:W-:Y:S06]  /*1ce0*/  @!P2 STS [R5+0x28], R20 ;  /* 0x000028140500a388 */ /* 0x0001ec0000000800 */
.L_x_7:
[----:B------:R-:W-:Y:S01]  /*1cf0*/  ISETP.NE.AND P1, PT, R24, RZ, PT ;  /* 0x000000ff1800720c */ /* 0x000fe20003f25270 */
[----:B------:R-:W-:Y:S05]  /*1d00*/  WARPSYNC.ALL ;  /* 0x0000000000007948 */ /* 0x000fea0003800000 */
[----:B------:R-:W-:Y:S06]  /*1d10*/  BAR.SYNC.DEFER_BLOCKING 0x0 ;  /* 0x0000000000007b1d */ /* 0x000fec0000010000 */
[----:B------:R-:W-:Y:S04]  /*1d20*/  BSSY.RECONVERGENT B1, `(.L_x_20) ;  /* 0x000000a000017945 */ /* 0x000fe80003800200 */
[----:B------:R-:W-:Y:S05]  /*1d30*/  @!P1 BRA `(.L_x_21) ;  /* 0x0000000000209947 */ /* 0x000fea0003800000 */
[----:B------:R-:W2:Y:S01]  /*1d40*/  S2UR UR6, SR_CgaCtaId ;  /* 0x00000000000679c3 */ /* 0x000ea20000008800 */
[----:B------:R-:W-:Y:S01]  /*1d50*/  UMOV UR5, 0x400 ;  /* 0x0000040000057882 */ /* 0x000fe20000000000 */
[----:B------:R-:W-:Y:S01]  /*1d60*/  ISETP.NE.AND P1, PT, R26, RZ, PT ;  /* 0x000000ff1a00720c */ /* 0x000fe20003f25270 */
[----:B--2---:R-:W-:-:S09]  /*1d70*/  ULEA UR5, UR6, UR5, 0x18 ;  /* 0x0000000506057291 */ /* 0x004fd2000f8ec0ff */
[----:B0-----:R-:W0:Y:S04]  /*1d80*/  LDS R5, [UR5+0x24] ;  /* 0x00002405ff057984 */ /* 0x001e280008000800 */
[----:B-1----:R-:W1:Y:S01]  /*1d90*/  LDS R16, [UR5+0x28] ;  /* 0x00002805ff107984 */ /* 0x002e620008000800 */
[----:B0-----:R-:W-:Y:S01]  /*1da0*/  IMAD.IADD R26, R26, 0x1, R5 ;  /* 0x000000011a1a7824 */ /* 0x001fe200078e0205 */
[----:B-1----:R-:W-:-:S07]  /*1db0*/  @!P1 VIMNMX R15, PT, PT, R15, R16, PT ;  /* 0x000000100f0f9248 */ /* 0x002fce0003fe0100 */
.L_x_21:
[----:B------:R-:W-:Y:S05]  /*1dc0*/  BSYNC.RECONVERGENT B1 ;  /* 0x0000000000017941 */ /* 0x000fea0003800200 */
.L_x_20:
[----:B------:R-:W2:Y:S01]  /*1dd0*/  S2UR UR5, SR_CgaCtaId ;  /* 0x00000000000579c3 */ /* 0x000ea20000008800 */
[----:B------:R-:W-:Y:S01]  /*1de0*/  UMOV UR4, 0x400 ;  /* 0x0000040000047882 */ /* 0x000fe20000000000 */
[----:B------:R-:W-:Y:S01]  /*1df0*/  ISETP.NE.AND P4, PT, R4, R6, PT ;  /* 0x000000060400720c */ /* 0x000fe20003f85270 */
[----:B-1----:R-:W-:Y:S01]  /*1e00*/  IMAD.MOV.U32 R16, RZ, RZ, R26 ;  /* 0x000000ffff107224 */ /* 0x002fe200078e001a */
[----:B------:R-:W-:Y:S02]  /*1e10*/  ISETP.NE.AND P3, PT, R6, R8, PT ;  /* 0x000000080600720c */ /* 0x000fe40003f65270 */
[----:B------:R-:W-:Y:S02]  /*1e20*/  ISETP.NE.AND P2, PT, R8, R10, PT ;  /* 0x0000000a0800720c */ /* 0x000fe40003f45270 */
[----:B------:R-:W-:Y:S02]  /*1e30*/  @!P0 VIMNMX R2, PT, PT, R2, R15, PT ;  /* 0x0000000f02028248 */ /* 0x000fe40003fe0100 */
[----:B------:R-:W-:-:S03]  /*1e40*/  ISETP.NE.AND P1, PT, R10, R12, PT ;  /* 0x0000000c0a00720c */ /* 0x000fc60003f25270 */
[----:B0-----:R-:W-:Y:S02]  /*1e50*/  IMAD.MOV.U32 R5, RZ, RZ, R2 ;  /* 0x000000ffff057224 */ /* 0x001fe400078e0002 */
[----:B------:R-:W-:-:S04]  /*1e60*/  @!P4 VIMNMX R7, PT, PT, R7, R2, PT ;  /* 0x000000020707c248 */ /* 0x000fc80003fe0100 */
[----:B------:R-:W-:-:S04]  /*1e70*/  @!P3 VIMNMX R9, PT, PT, R9, R7, PT ;  /* 0x000000070909b248 */ /* 0x000fc80003fe0100 */
[----:B------:R-:W-:Y:S01]  /*1e80*/  @!P2 VIMNMX R11, PT, PT, R11, R9, PT ;  /* 0x000000090b0ba248 */ /* 0x000fe20003fe0100 */
[----:B--2---:R-:W-:-:S03]  /*1e90*/  ULEA UR4, UR5, UR4, 0x18 ;  /* 0x0000000405047291 */ /* 0x004fc6000f8ec0ff */
[----:B------:R-:W-:-:S06]  /*1ea0*/  @!P1 VIMNMX R13, PT, PT, R13, R11, PT ;  /* 0x0000000b0d0d9248 */ /* 0x000fcc0003fe0100 */
[----:B------:R-:W0:Y:S04]  /*1eb0*/  LDS R20, [UR4+0x54] ;  /* 0x00005404ff147984 */ /* 0x000e280008000800 */
[----:B------:R-:W1:Y:S02]  /*1ec0*/  LDS R18, [UR4+0x44] ;  /* 0x00004404ff127984 */ /* 0x000e640008000800 */
.L_x_6:
[----:B------:R-:W-:Y:S05]  /*1ed0*/  BSYNC B0 ;  /* 0x0000000000007941 */ /* 0x000fea0003800000 */
.L_x_4:
[----:B------:R-:W-:Y:S02]  /*1ee0*/  SEL R43, RZ, 0x1, !P0 ;  /* 0x00000001ff2b7807 */ /* 0x000fe40004000000 */
[----:B------:R-:W-:Y:S02]  /*1ef0*/  ISETP.NE.AND P1, PT, R4, R6, PT ;  /* 0x000000060400720c */ /* 0x000fe40003f25270 */
[----:B------:R-:W-:Y:S01]  /*1f00*/  ISETP.NE.AND P2, PT, R6, R8, PT ;  /* 0x000000080600720c */ /* 0x000fe20003f45270 */
[----:B------:R-:W-:Y:S01]  /*1f10*/  IMAD.IADD R43, R43, 0x1, R26 ;  /* 0x000000012b2b7824 */ /* 0x000fe200078e021a */
[----:B------:R-:W-:Y:S02]  /*1f20*/  SEL R2, RZ, 0x1, !P1 ;  /* 0x00000001ff027807 */ /* 0x000fe40004800000 */
[----:B0-----:R-:W-:Y:S02]  /*1f30*/  ISETP.GE.U32.AND P1, PT, R20, 0x81, PT ;  /* 0x000000811400780c */ /* 0x001fe40003f26070 */
[----:B--2---:R-:W-:Y:S01]  /*1f40*/  SEL R22, RZ, 0x1, !P2 ;  /* 0x00000001ff167807 */ /* 0x004fe20005000000 */
[----:B------:R-:W-:-:S04]  /*1f50*/  IMAD.IADD R41, R2, 0x1, R43 ;  /* 0x0000000102297824 */ /* 0x000fc800078e022b */
[----:B------:R-:W-:-:S04]  /*1f60*/  IMAD.IADD R39, R22, 0x1, R41 ;  /* 0x0000000116277824 */ /* 0x000fc800078e0229 */
[----:B------:R-:W-:-:S04]  /*1f70*/  IMAD.IADD R17, R0, 0x1, R39 ;  /* 0x0000000100117824 */ /* 0x000fc800078e0227 */
[----:B------:R-:W-:Y:S01]  /*1f80*/  IMAD.IADD R0, R3, 0x1, R17 ;  /* 0x0000000103007824 */ /* 0x000fe200078e0211 */
[----:B------:R-:W-:Y:S06]  /*1f90*/  @!P1 BRA `(.L_x_22) ;  /* 0x0000000400709947 */ /* 0x000fec0003800000 */
[----:B------:R-:W-:Y:S01]  /*1fa0*/  BAR.SYNC.DEFER_BLOCKING 0x0 ;  /* 0x0000000000007b1d */ /* 0x000fe20000010000 */
[----:B------:R-:W-:Y:S01]  /*1fb0*/  ISETP.NE.AND P1, PT, R4, R6, PT ;  /* 0x000000060400720c */ /* 0x000fe20003f25270 */
[----:B-1----:R-:W-:Y:S01]  /*1fc0*/  @P0 IMAD.IADD R16, R16, 0x1, -R18 ;  /* 0x0000000110100824 */ /* 0x002fe200078e0a12 */
[----:B------:R-:W-:Y:S02]  /*1fd0*/  ISETP.NE.AND P2, PT, R6, R8, PT ;  /* 0x000000080600720c */ /* 0x000fe40003f45270 */
[----:B------:R-:W-:Y:S02]  /*1fe0*/  ISETP.NE.AND P3, PT, R8, R10, PT ;  /* 0x0000000a0800720c */ /* 0x000fe40003f65270 */
[----:B------:R-:W-:Y:S02]  /*1ff0*/  ISETP.NE.AND P4, PT, R10, R12, PT ;  /* 0x0000000c0a00720c */ /* 0x000fe40003f85270 */
[----:B------:R-:W-:Y:S02]  /*2000*/  ISETP.NE.AND P5, PT, R12, R25, PT ;  /* 0x000000190c00720c */ /* 0x000fe40003fa5270 */
[----:B------:R-:W-:-:S03]  /*2010*/  @P0 LEA R16, R16, UR4, 0x3 ;  /* 0x0000000410100c11 */ /* 0x000fc6000f8e18ff */
[--C-:B------:R-:W-:Y:S02]  /*2020*/  @P1 IMAD.IADD R43, R43, 0x1, -R18.reuse ;  /* 0x000000012b2b1824 */ /* 0x100fe400078e0a12 */
[--C-:B------:R-:W-:Y:S02]  /*2030*/  @P2 IMAD.IADD R41, R41, 0x1, -R18.reuse ;  /* 0x0000000129292824 */ /* 0x100fe400078e0a12 */
[--C-:B------:R-:W-:Y:S01]  /*2040*/  @P3 IMAD.IADD R39, R39, 0x1, -R18.reuse ;  /* 0x0000000127273824 */ /* 0x100fe200078e0a12 */
[----:B------:R-:W-:Y:S01]  /*2050*/  @P1 LEA R43, R43, UR4, 0x3 ;  /* 0x000000042b2b1c11 */ /* 0x000fe2000f8e18ff */
[--C-:B------:R-:W-:Y:S01]  /*2060*/  @P4 IMAD.IADD R17, R17, 0x1, -R18.reuse ;  /* 0x0000000111114824 */ /* 0x100fe200078e0a12 */
[----:B------:R-:W-:Y:S01]  /*2070*/  @P2 LEA R41, R41, UR4, 0x3 ;  /* 0x0000000429292c11 */ /* 0x000fe2000f8e18ff */
[----:B------:R-:W-:Y:S01]  /*2080*/  @P5 IMAD.IADD R0, R0, 0x1, -R18 ;  /* 0x0000000100005824 */ /* 0x000fe200078e0a12 */
[----:B------:R-:W-:Y:S01]  /*2090*/  @P3 LEA R39, R39, UR4, 0x3 ;  /* 0x0000000427273c11 */ /* 0x000fe2000f8e18ff */
[----:B------:R0:W-:Y:S01]  /*20a0*/  @P0 STS.64 [R16], R14 ;  /* 0x0000000e10000388 */ /* 0x0001e20000000a00 */
[----:B------:R-:W-:-:S02]  /*20b0*/  @P4 LEA R17, R17, UR4, 0x3 ;  /* 0x0000000411114c11 */ /* 0x000fc4000f8e18ff */
[----:B------:R-:W-:Y:S01]  /*20c0*/  @P5 LEA R0, R0, UR4, 0x3 ;  /* 0x0000000400005c11 */ /* 0x000fe2000f8e18ff */
[----:B------:R0:W-:Y:S01]  /*20d0*/  @P1 STS.64 [R43], R4 ;  /* 0x000000042b001388 */ /* 0x0001e20000000a00 */
[----:B------:R-:W-:-:S03]  /*20e0*/  ISETP.GE.U32.AND P0, PT, R24, R20, PT ;  /* 0x000000141800720c */ /* 0x000fc60003f06070 */
[----:B------:R0:W-:Y:S04]  /*20f0*/  @P2 STS.64 [R41], R6 ;  /* 0x0000000629002388 */ /* 0x0001e80000000a00 */
[----:B------:R0:W-:Y:S04]  /*2100*/  @P3 STS.64 [R39], R8 ;  /* 0x0000000827003388 */ /* 0x0001e80000000a00 */
[----:B------:R0:W-:Y:S04]  /*2110*/  @P4 STS.64 [R17], R10 ;  /* 0x0000000a11004388 */ /* 0x0001e80000000a00 */
[----:B------:R0:W-:Y:S01]  /*2120*/  @P5 STS.64 [R0], R12 ;  /* 0x0000000c00005388 */ /* 0x0001e20000000a00 */
[----:B------:R-:W-:Y:S06]  /*2130*/  BAR.SYNC.DEFER_BLOCKING 0x0 ;  /* 0x0000000000007b1d */ /* 0x000fec0000010000 */
[----:B------:R-:W-:Y:S05]  /*2140*/  @P0 EXIT ;  /* 0x000000000000094d */ /* 0x000fea0003800000 */
[----:B------:R-:W-:Y:S01]  /*2150*/  LOP3.LUT R3, RZ, R24, RZ, 0x33, !PT ;  /* 0x00000018ff037212 */ /* 0x000fe200078e33ff */
[----:B------:R-:W-:Y:S04]  /*2160*/  BSSY.RECONVERGENT B0, `(.L_x_23) ;  /* 0x000001a000007945 */ /* 0x000fe80003800200 */
[----:B0-----:R-:W-:-:S05]  /*2170*/  IMAD.IADD R0, R3, 0x1, R20 ;  /* 0x0000000103007824 */ /* 0x001fca00078e0214 */
[C---:B------:R-:W-:Y:S02]  /*2180*/  LOP3.LUT R2, R0.reuse, 0x180, RZ, 0xc0, !PT ;  /* 0x0000018000027812 */ /* 0x040fe400078ec0ff */
[----:B------:R-:W-:Y:S02]  /*2190*/  ISETP.GE.U32.AND P1, PT, R0, 0x180, PT ;  /* 0x000001800000780c */ /* 0x000fe40003f26070 */
[----:B------:R-:W-:-:S13]  /*21a0*/  ISETP.NE.AND P0, PT, R2, 0x180, PT ;  /* 0x000001800200780c */ /* 0x000fda0003f05270 */
[----:B------:R-:W-:Y:S05]  /*21b0*/  @!P0 BRA `(.L_x_24) ;  /* 0x0000000000508947 */ /* 0x000fea0003800000 */
[----:B------:R-:W0:Y:S01]  /*21c0*/  LDC.64 R6, c[0x0][0x388] ;  /* 0x0000e200ff067b82 */ /* 0x000e220000000a00 */
[----:B------:R-:W-:Y:S01]  /*21d0*/  LEA.HI R0, R0, 0x1, RZ, 0x19 ;  /* 0x0000000100007811 */ /* 0x000fe200078fc8ff */
[C---:B------:R-:W-:Y:S01]  /*21e0*/  IMAD.IADD R11, R24.reuse, 0x1, R18 ;  /* 0x00000001180b7824 */ /* 0x040fe200078e0212 */
[----:B------:R-:W-:-:S03]  /*21f0*/  LEA R10, R24, UR4, 0x3 ;  /* 0x00000004180a7c11 */ /* 0x000fc6000f8e18ff */
[C---:B------:R-:W-:Y:S01]  /*2200*/  IMAD.SHL.U32 R2, R0.reuse, 0x80, RZ ;  /* 0x0000008000027824 */ /* 0x040fe200078e00ff */
[----:B------:R-:W-:Y:S01]  /*2210*/  LOP3.LUT R0, R0, 0x3, RZ, 0xc0, !PT ;  /* 0x0000000300007812 */ /* 0x000fe200078ec0ff */
[----:B------:R-:W1:Y:S03]  /*2220*/  LDC.64 R8, c[0x0][0x398] ;  /* 0x0000e600ff087b82 */ /* 0x000e660000000a00 */
[----:B------:R-:W-:Y:S01]  /*2230*/  LOP3.LUT R3, R2, 0x180, RZ, 0xc0, !PT ;  /* 0x0000018002037812 */ /* 0x000fe200078ec0ff */
[----:B------:R-:W-:-:S04]  /*2240*/  IMAD.MOV R0, RZ, RZ, -R0 ;  /* 0x000000ffff007224 */ /* 0x000fc800078e0a00 */
[----:B------:R-:W-:-:S07]  /*2250*/  IMAD.IADD R24, R24, 0x1, R3 ;  /* 0x0000000118187824 */ /* 0x000fce00078e0203 */
.L_x_25:
[----:B--2---:R2:W3:Y:S01]  /*2260*/  LDS.64 R12, [R10] ;  /* 0x000000000a0c7984 */ /* 0x0044e20000000a00 */
[----:B0-----:R-:W-:-:S04]  /*2270*/  IMAD.WIDE.U32 R2, R11, 0x4, R6 ;  /* 0x000000040b027825 */ /* 0x001fc800078e0006 */
[----:B-1----:R-:W-:-:S04]  /*2280*/  IMAD.WIDE.U32 R4, R11, 0x4, R8 ;  /* 0x000000040b047825 */ /* 0x002fc800078e0008 */
[----:B------:R-:W-:Y:S02]  /*2290*/  VIADD R0, R0, 0x1 ;  /* 0x0000000100007836 */ /* 0x000fe40000000000 */
[----:B------:R-:W-:Y:S02]  /*22a0*/  VIADD R11, R11, 0x80 ;  /* 0x000000800b0b7836 */ /* 0x000fe40000000000 */
[----:B--2---:R-:W-:Y:S01]  /*22b0*/  VIADD R10, R10, 0x400 ;  /* 0x000004000a0a7836 */ /* 0x004fe20000000000 */
[----:B------:R-:W-:Y:S01]  /*22c0*/  ISETP.NE.AND P0, PT, R0, RZ, PT ;  /* 0x000000ff0000720c */ /* 0x000fe20003f05270 */
[----:B---3--:R2:W-:Y:S04]  /*22d0*/  STG.E desc[UR8][R2.64], R12 ;  /* 0x0000000c02007986 */ /* 0x0085e8000c101908 */
[----:B------:R2:W-:Y:S08]  /*22e0*/  STG.E desc[UR8][R4.64], R13 ;  /* 0x0000000d04007986 */ /* 0x0005f0000c101908 */
[----:B------:R-:W-:Y:S05]  /*22f0*/  @P0 BRA `(.L_x_25) ;  /* 0xfffffffc00d80947 */ /* 0x000fea000383ffff */
.L_x_24:
[----:B------:R-:W-:Y:S05]  /*2300*/  BSYNC.RECONVERGENT B0 ;  /* 0x0000000000007941 */ /* 0x000fea0003800200 */
.L_x_23:
[----:B------:R-:W-:Y:S05]  /*2310*/  @!P1 EXIT ;  /* 0x000000000000994d */ /* 0x000fea0003800000 */
[----:B--2---:R-:W0:Y:S01]  /*2320*/  LDC.64 R2, c[0x0][0x388] ;  /* 0x0000e200ff027b82 */ /* 0x004e220000000a00 */
[----:B------:R-:W-:Y:S01]  /*2330*/  LEA R0, R24, UR4, 0x3 ;  /* 0x0000000418007c11 */ /* 0x000fe2000f8e18ff */
[----:B------:R-:W-:Y:S02]  /*2340*/  IMAD.IADD R21, R18, 0x1, R24 ;  /* 0x0000000112157824 */ /* 0x000fe400078e0218 */
[----:B------:R-:W-:Y:S02]  /*2350*/  VIADD R24, R24, 0x100 ;  /* 0x0000010018187836 */ /* 0x000fe40000000000 */
[----:B------:R-:W-:Y:S02]  /*2360*/  VIADD R0, R0, 0x800 ;  /* 0x0000080000007836 */ /* 0x000fe40000000000 */
[----:B------:R-:W1:Y:S05]  /*2370*/  LDC.64 R4, c[0x0][0x398] ;  /* 0x0000e600ff047b82 */ /* 0x000e6a0000000a00 */
.L_x_26:
[----:B-1----:R-:W2:Y:S01]  /*2380*/  LDS.64 R26, [R0+-0x800] ;  /* 0xfff80000001a7984 */ /* 0x002ea20000000a00 */
[C---:B------:R-:W-:Y:S02]  /*2390*/  VIADD R13, R21.reuse, 0x80 ;  /* 0x00000080150d7836 */ /* 0x040fe40000000000 */
[C---:B0-----:R-:W-:Y:S01]  /*23a0*/  IMAD.WIDE.U32 R6, R21.reuse, 0x4, R2 ;  /* 0x0000000415067825 */ /* 0x041fe200078e0002 */
[----:B------:R-:W0:Y:S03]  /*23b0*/  LDS.64 R28, [R0+-0x400] ;  /* 0xfffc0000001c7984 */ /* 0x000e260000000a00 */
[C---:B------:R-:W-:Y:S01]  /*23c0*/  VIADD R17, R21.reuse, 0x100 ;  /* 0x0000010015117836 */ /* 0x040fe20000000000 */
[----:B------:R-:W3:Y:S01]  /*23d0*/  LDS.64 R30, [R0] ;  /* 0x00000000001e7984 */ /* 0x000ee20000000a00 */
[----:B-1----:R-:W-:-:S03]  /*23e0*/  IMAD.WIDE.U32 R8, R21, 0x4, R4 ;  /* 0x0000000415087825 */ /* 0x002fc600078e0004 */
[----:B------:R1:W4:Y:S01]  /*23f0*/  LDS.64 R32, [R0+0x400] ;  /* 0x0004000000207984 */ /* 0x0003220000000a00 */
[----:B------:R-:W-:-:S04]  /*2400*/  IMAD.WIDE.U32 R10, R13, 0x4, R2 ;  /* 0x000000040d0a7825 */ /* 0x000fc800078e0002 */
[----:B------:R-:W-:Y:S02]  /*2410*/  VIADD R23, R21, 0x180 ;  /* 0x0000018015177836 */ /* 0x000fe40000000000 */
[----:B------:R-:W-:-:S04]  /*2420*/  IMAD.WIDE.U32 R12, R13, 0x4, R4 ;  /* 0x000000040d0c7825 */ /* 0x000fc800078e0004 */
[----:B------:R-:W-:-:S04]  /*2430*/  IMAD.WIDE.U32 R14, R17, 0x4, R2 ;  /* 0x00000004110e7825 */ /* 0x000fc800078e0002 */
[----:B------:R-:W-:-:S04]  /*2440*/  IMAD.WIDE.U32 R16, R17, 0x4, R4 ;  /* 0x0000000411107825 */ /* 0x000fc800078e0004 */
[----:B------:R-:W-:-:S04]  /*2450*/  IMAD.WIDE.U32 R18, R23, 0x4, R2 ;  /* 0x0000000417127825 */ /* 0x000fc800078e0002 */
[----:B------:R-:W-:-:S04]  /*2460*/  IMAD.WIDE.U32 R22, R23, 0x4, R4 ;  /* 0x0000000417167825 */ /* 0x000fc800078e0004 */
[----:B------:R-:W-:Y:S01]  /*2470*/  VIADD R21, R21, 0x200 ;  /* 0x0000020015157836 */ /* 0x000fe20000000000 */
[----:B--2---:R2:W-:Y:S01]  /*2480*/  STG.E desc[UR8][R6.64], R26 ;  /* 0x0000001a06007986 */ /* 0x0045e2000c101908 */
[----:B-1----:R-:W-:-:S03]  /*2490*/  VIADD R0, R0, 0x1000 ;  /* 0x0000100000007836 */ /* 0x002fc60000000000 */
[----:B------:R1:W-:Y:S04]  /*24a0*/  STG.E desc[UR8][R8.64], R27 ;  /* 0x0000001b08007986 */ /* 0x0003e8000c101908 */
[----:B0-----:R1:W-:Y:S04]  /*24b0*/  STG.E desc[UR8][R10.64], R28 ;  /* 0x0000001c0a007986 */ /* 0x0013e8000c101908 */
[----:B------:R1:W-:Y:S01]  /*24c0*/  STG.E desc[UR8][R12.64], R29 ;  /* 0x0000001d0c007986 */ /* 0x0003e2000c101908 */
[C---:B--2---:R-:W-:Y:S02]  /*24d0*/  VIADD R7, R24.reuse, 0x100 ;  /* 0x0000010018077836 */ /* 0x044fe40000000000 */
[----:B------:R-:W-:Y:S01]  /*24e0*/  VIADD R24, R24, 0x200 ;  /* 0x0000020018187836 */ /* 0x000fe20000000000 */
[----:B---3--:R1:W-:Y:S02]  /*24f0*/  STG.E desc[UR8][R14.64], R30 ;  /* 0x0000001e0e007986 */ /* 0x0083e4000c101908 */
[----:B------:R-:W-:-:S02]  /*2500*/  ISETP.GE.U32.AND P0, PT, R7, R20, PT ;  /* 0x000000140700720c */ /* 0x000fc40003f06070 */
[----:B------:R1:W-:Y:S04]  /*2510*/  STG.E desc[UR8][R16.64], R31 ;  /* 0x0000001f10007986 */ /* 0x0003e8000c101908 */
[----:B----4-:R1:W-:Y:S04]  /*2520*/  STG.E desc[UR8][R18.64], R32 ;  /* 0x0000002012007986 */ /* 0x0103e8000c101908 */
[----:B------:R1:W-:Y:S03]  /*2530*/  STG.E desc[UR8][R22.64], R33 ;  /* 0x0000002116007986 */ /* 0x0003e6000c101908 */
[----:B------:R-:W-:Y:S05]  /*2540*/  @!P0 BRA `(.L_x_26) ;  /* 0xfffffffc008c8947 */ /* 0x000fea000383ffff */
[----:B------:R-:W-:Y:S05]  /*2550*/  EXIT ;  /* 0x000000000000794d */ /* 0x000fea0003800000 */
.L_x_22:
[----:B------:R-:W-:Y:S01]  /*2560*/  ISETP.NE.AND P1, PT, R4, R6, PT ;  /* 0x000000060400720c */ /* 0x000fe20003f25270 */
[----:B------:R-:W0:Y:S01]  /*2570*/  @P0 LDC.64 R36, c[0x0][0x388] ;  /* 0x0000e200ff240b82 */ /* 0x000e220000000a00 */
[----:B------:R-:W-:Y:S02]  /*2580*/  ISETP.NE.AND P2, PT, R6, R8, PT ;  /* 0x000000080600720c */ /* 0x000fe40003f45270 */
[----:B------:R-:W-:Y:S02]  /*2590*/  ISETP.NE.AND P3, PT, R8, R10, PT ;  /* 0x0000000a0800720c */ /* 0x000fe40003f65270 */
[----:B------:R-:W-:Y:S02]  /*25a0*/  ISETP.NE.AND P4, PT, R10, R12, PT ;  /* 0x0000000c0a00720c */ /* 0x000fe40003f85270 */
[----:B------:R-:W-:Y:S01]  /*25b0*/  ISETP.NE.AND P5, PT, R12, R25, PT ;  /* 0x000000190c00720c */ /* 0x000fe20003fa5270 */
[----:B------:R-:W2:Y:S08]  /*25c0*/  @P0 LDC.64 R2, c[0x0][0x398] ;  /* 0x0000e600ff020b82 */ /* 0x000eb00000000a00 */
[----:B-1----:R-:W1:Y:S08]  /*25d0*/  @P1 LDC.64 R18, c[0x0][0x388] ;  /* 0x0000e200ff121b82 */ /* 0x002e700000000a00 */
[----:B------:R-:W3:Y:S01]  /*25e0*/  @P1 LDC.64 R20, c[0x0][0x398] ;  /* 0x0000e600ff141b82 */ /* 0x000ee20000000a00 */
[----:B0-----:R-:W-:-:S05]  /*25f0*/  @P0 IMAD.WIDE.U32 R36, R16, 0x4, R36 ;  /* 0x0000000410240825 */ /* 0x001fca00078e0024 */
[----:B------:R0:W-:Y:S02]  /*2600*/  @P0 STG.E desc[UR8][R36.64], R14 ;  /* 0x0000000e24000986 */ /* 0x0001e4000c101908 */
[----:B------:R-:W4:Y:S01]  /*2610*/  @P2 LDC.64 R22, c[0x0][0x388] ;  /* 0x0000e200ff162b82 */ /* 0x000f220000000a00 */
[----:B--2---:R-:W-:-:S05]  /*2620*/  @P0 IMAD.WIDE.U32 R2, R16, 0x4, R2 ;  /* 0x0000000410020825 */ /* 0x004fca00078e0002 */
[----:B------:R0:W-:Y:S02]  /*2630*/  @P0 STG.E desc[UR8][R2.64], R15 ;  /* 0x0000000f02000986 */ /* 0x0001e4000c101908 */
[----:B------:R-:W2:Y:S01]  /*2640*/  @P2 LDC.64 R26, c[0x0][0x398] ;  /* 0x0000e600ff1a2b82 */ /* 0x000ea20000000a00 */
[----:B-1----:R-:W-:-:S05]  /*2650*/  @P1 IMAD.WIDE.U32 R18, R43, 0x4, R18 ;  /* 0x000000042b121825 */ /* 0x002fca00078e0012 */
[----:B------:R0:W-:Y:S02]  /*2660*/  @P1 STG.E desc[UR8][R18.64], R4 ;  /* 0x0000000412001986 */ /* 0x0001e4000c101908 */
[----:B------:R-:W1:Y:S01]  /*2670*/  @P3 LDC.64 R28, c[0x0][0x388] ;  /* 0x0000e200ff1c3b82 */ /* 0x000e620000000a00 */
[----:B---3--:R-:W-:-:S05]  /*2680*/  @P1 IMAD.WIDE.U32 R20, R43, 0x4, R20 ;  /* 0x000000042b141825 */ /* 0x008fca00078e0014 */
[----:B------:R0:W-:Y:S02]  /*2690*/  @P1 STG.E desc[UR8][R20.64], R5 ;  /* 0x0000000514001986 */ /* 0x0001e4000c101908 */
[----:B------:R-:W3:Y:S01]  /*26a0*/  @P3 LDC.64 R30, c[0x0][0x398] ;  /* 0x0000e600ff1e3b82 */ /* 0x000ee20000000a00 */
[----:B----4-:R-:W-:-:S05]  /*26b0*/  @P2 IMAD.WIDE.U32 R22, R41, 0x4, R22 ;  /* 0x0000000429162825 */ /* 0x010fca00078e0016 */
[----:B------:R0:W-:Y:S02]  /*26c0*/  @P2 STG.E desc[UR8][R22.64], R6 ;  /* 0x0000000616002986 */ /* 0x0001e4000c101908 */
[----:B------:R-:W4:Y:S01]  /*26d0*/  @P4 LDC.64 R32, c[0x0][0x388] ;  /* 0x0000e200ff204b82 */ /* 0x000f220000000a00 */
[----:B--2---:R-:W-:-:S05]  /*26e0*/  @P2 IMAD.WIDE.U32 R26, R41, 0x4, R26 ;  /* 0x00000004291a2825 */ /* 0x004fca00078e001a */
[----:B------:R0:W-:Y:S02]  /*26f0*/  @P2 STG.E desc[UR8][R26.64], R7 ;  /* 0x000000071a002986 */ /* 0x0001e4000c101908 */
[----:B------:R-:W2:Y:S01]  /*2700*/  @P4 LDC.64 R34, c[0x0][0x398] ;  /* 0x0000e600ff224b82 */ /* 0x000ea20000000a00 */
[----:B-1----:R-:W-:-:S05]  /*2710*/  @P3 IMAD.WIDE.U32 R28, R39, 0x4, R28 ;  /* 0x00000004271c3825 */ /* 0x002fca00078e001c */
[----:B------:R0:W-:Y:S01]  /*2720*/  @P3 STG.E desc[UR8][R28.64], R8 ;  /* 0x000000081c003986 */ /* 0x0001e2000c101908 */
[----:B---3--:R-:W-:-:S05]  /*2730*/  @P3 IMAD.WIDE.U32 R30, R39, 0x4, R30 ;  /* 0x00000004271e3825 */ /* 0x008fca00078e001e */
[----:B------:R0:W-:Y:S01]  /*2740*/  @P3 STG.E desc[UR8][R30.64], R9 ;  /* 0x000000091e003986 */ /* 0x0001e2000c101908 */
[----:B----4-:R-:W-:-:S05]  /*2750*/  @P4 IMAD.WIDE.U32 R32, R17, 0x4, R32 ;  /* 0x0000000411204825 */ /* 0x010fca00078e0020 */
[----:B------:R0:W-:Y:S01]  /*2760*/  @P4 STG.E desc[UR8][R32.64], R10 ;  /* 0x0000000a20004986 */ /* 0x0001e2000c101908 */
[----:B--2---:R-:W-:-:S05]  /*2770*/  @P4 IMAD.WIDE.U32 R34, R17, 0x4, R34 ;  /* 0x0000000411224825 */ /* 0x004fca00078e0022 */
[----:B------:R0:W-:Y:S01]  /*2780*/  @P4 STG.E desc[UR8][R34.64], R11 ;  /* 0x0000000b22004986 */ /* 0x0001e2000c101908 */
[----:B------:R-:W-:Y:S05]  /*2790*/  @!P5 EXIT ;  /* 0x000000000000d94d */ /* 0x000fea0003800000 */
[----:B0-----:R-:W0:Y:S08]  /*27a0*/  LDC.64 R2, c[0x0][0x388] ;  /* 0x0000e200ff027b82 */ /* 0x001e300000000a00 */
[----:B------:R-:W1:Y:S01]  /*27b0*/  LDC.64 R4, c[0x0][0x398] ;  /* 0x0000e600ff047b82 */ /* 0x000e620000000a00 */
[----:B0-----:R-:W-:-:S05]  /*27c0*/  IMAD.WIDE.U32 R2, R0, 0x4, R2 ;  /* 0x0000000400027825 */ /* 0x001fca00078e0002 */
[----:B------:R-:W-:Y:S01]  /*27d0*/  STG.E desc[UR8][R2.64], R12 ;  /* 0x0000000c02007986 */ /* 0x000fe2000c101908 */
[----:B-1----:R-:W-:-:S05]  /*27e0*/  IMAD.WIDE.U32 R4, R0, 0x4, R4 ;  /* 0x0000000400047825 */ /* 0x002fca00078e0004 */
[----:B------:R-:W-:Y:S01]  /*27f0*/  STG.E desc[UR8][R4.64], R13 ;  /* 0x0000000d04007986 */ /* 0x000fe2000c101908 */
[----:B------:R-:W-:Y:S05]  /*2800*/  EXIT ;  /* 0x000000000000794d */ /* 0x000fea0003800000 */
.L_x_1:
[----:B------:R-:W-:-:S13]  /*2810*/  ISETP.NE.AND P0, PT, R0, RZ, PT ;  /* 0x000000ff0000720c */ /* 0x000fda0003f05270 */
[----:B------:R-:W-:Y:S05]  /*2820*/  @!P0 EXIT ;  /* 0x000000000000894d */ /* 0x000fea0003800000 */
[----:B------:R-:W0:Y:S01]  /*2830*/  S2R R32, SR_TID.X ;  /* 0x0000000000207919 */ /* 0x000e220000002100 */
[----:B------:R-:W1:Y:S01]  /*2840*/  LDCU.64 UR4, c[0x0][0x380] ;  /* 0x00007000ff0477ac */ /* 0x000e620008000a00 */
[----:B0-----:R-:W-:-:S04]  /*2850*/  IMAD R25, R32, 0x6, RZ ;  /* 0x0000000620197824 */ /* 0x001fc800078e02ff */
[----:B------:R-:W-:Y:S01]  /*2860*/  VIADD R23, R25, 0x5 ;  /* 0x0000000519177836 */ /* 0x000fe20000000000 */
[----:B------:R-:W-:-:S05]  /*2870*/  IADD3 R6, P0, PT, R2, R25, RZ ;  /* 0x0000001902067210 */ /* 0x000fca0007f1e0ff */
[----:B------:R-:W-:Y:S01]  /*2880*/  IMAD.X R7, RZ, RZ, RZ, P0 ;  /* 0x000000ffff077224 */ /* 0x000fe200000e06ff */
[----:B------:R-:W-:Y:S01]  /*2890*/  ISETP.GE.U32.AND P0, PT, R23, R0, PT ;  /* 0x000000001700720c */ /* 0x000fe20003f06070 */
[----:B------:R-:W-:-:S03]  /*28a0*/  IMAD.SHL.U32 R16, R6, 0x4, RZ ;  /* 0x0000000406107824 */ /* 0x000fc600078e00ff */
[----:B------:R-:W-:Y:S02]  /*28b0*/  SHF.L.U64.HI R9, R6, 0x2, R7 ;  /* 0x0000000206097819 */ /* 0x000fe40000010207 */
[----:B-1----:R-:W-:-:S04]  /*28c0*/  IADD3 R18, P1, PT, R16, UR4, RZ ;  /* 0x0000000410127c10 */ /* 0x002fc8000ff3e0ff */
[----:B------:R-:W-:Y:S02]  /*28d0*/  IADD3.X R19, PT, PT, R9, UR5, RZ, P1, !PT ;  /* 0x0000000509137c10 */ /* 0x000fe40008ffe4ff */
[----:B------:R-:W-:-:S03]  /*28e0*/  ISETP.GE.U32.AND P1, PT, R25, R0, PT ;  /* 0x000000001900720c */ /* 0x000fc60003f26070 */
[----:B------:R0:W5:Y:S01]  /*28f0*/  @!P0 LDG.E R3, desc[UR8][R18.64+0x14] ;  /* 0x0000140812038981 */ /* 0x000162000c1e1900 */
[----:B------:R-:W-:Y:S01]  /*2900*/  ISETP.NE.AND P2, PT, R32, RZ, PT ;  /* 0x000000ff2000720c */ /* 0x000fe20003f45270 */
[----:B------:R-:W-:Y:S01]  /*2910*/  BSSY.RECONVERGENT B0, `(.L_x_27) ;  /* 0x000000c000007945 */ /* 0x000fe20003800200 */
[----:B------:R-:W-:-:S07]  /*2920*/  VIADD R11, R25, 0x1 ;  /* 0x00000001190b7836 */ /* 0x000fce0000000000 */
[----:B------:R0:W5:Y:S01]  /*2930*/  @!P1 LDG.E R4, desc[UR8][R18.64] ;  /* 0x0000000812049981 */ /* 0x000162000c1e1900 */
[----:B------:R-:W-:-:S03]  /*2940*/  P2R R6, PR, RZ, 0x4 ;  /* 0x00000004ff067803 */ /* 0x000fc60000000000 */
[----:B------:R-:W-:Y:S05]  /*2950*/  @P2 BRA `(.L_x_28) ;  /* 0x00000000001c2947 */ /* 0x000fea0003800000 */
[----:B------:R-:W-:Y:S01]  /*2960*/  ISETP.NE.AND P2, PT, R5, RZ, PT ;  /* 0x000000ff0500720c */ /* 0x000fe20003f45270 */
[----:B-----5:R-:W-:-:S12]  /*2970*/  IMAD.MOV.U32 R6, RZ, RZ, R4 ;  /* 0x000000ffff067224 */ /* 0x020fd800078e0004 */
[----:B------:R-:W-:Y:S05]  /*2980*/  @!P2 BRA `(.L_x_28) ;  /* 0x000000000010a947 */ /* 0x000fea0003800000 */
[----:B------:R-:W1:Y:S01]  /*2990*/  LDC.64 R6, c[0x0][0x380] ;  /* 0x0000e000ff067b82 */ /* 0x000e620000000a00 */
[----:B------:R-:W-:-:S04]  /*29a0*/  VIADD R13, R2, 0xffffffff ;  /* 0xffffffff020d7836 */ /* 0x000fc80000000000 */
[----:B-1----:R-:W-:-:S06]  /*29b0*/  IMAD.WIDE.U32 R6, R13, 0x4, R6 ;  /* 0x000000040d067825 */ /* 0x002fcc00078e0006 */
[----:B------:R1:W5:Y:S02]  /*29c0*/  LDG.E R6, desc[UR8][R6.64] ;  /* 0x0000000806067981 */ /* 0x000364000c1e1900 */
.L_x_28:
[----:B------:R-:W-:Y:S05]  /*29d0*/  BSYNC.RECONVERGENT B0 ;  /* 0x0000000000007941 */ /* 0x000fea0003800200 */
.L_x_27:
[----:B------:R-:W2:Y:S01]  /*29e0*/  LDCU.64 UR4, c[0x0][0x390] ;  /* 0x00007200ff0477ac */ /* 0x000ea20008000a00 */
[----:B------:R-:W-:Y:S01]  /*29f0*/  ISETP.GE.U32.AND P4, PT, R11, R0, PT ;  /* 0x000000000b00720c */ /* 0x000fe20003f86070 */
[C---:B------:R-:W-:Y:S02]  /*2a00*/  VIADD R13, R25.reuse, 0x2 ;  /* 0x00000002190d7836 */ /* 0x040fe40000000000 */
[----:B------:R-:W-:-:S03]  /*2a10*/  VIADD R15, R25, 0x3 ;  /* 0x00000003190f7836 */ /* 0x000fc60000000000 */
[-C--:B------:R-:W-:Y:S02]  /*2a20*/  ISETP.GE.U32.AND P3, PT, R13, R0.reuse, PT ;  /* 0x000000000d00720c */ /* 0x080fe40003f66070 */
[----:B------:R-:W-:Y:S01]  /*2a30*/  ISETP.GE.U32.AND P2, PT, R15, R0, PT ;  /* 0x000000000f00720c */ /* 0x000fe20003f46070 */
[----:B------:R-:W-:-:S04]  /*2a40*/  VIADD R21, R25, 0x4 ;  /* 0x0000000419157836 */ /* 0x000fc80000000000 */
[----:B------:R-:W3:Y:S01]  /*2a50*/  @!P4 LDG.E R8, desc[UR8][R18.64+0x4] ;  /* 0x000004081208c981 */ /* 0x000ee2000c1e1900 */
[----:B--2---:R-:W-:-:S05]  /*2a60*/  IADD3 R16, P5, PT, R16, UR4, RZ ;  /* 0x0000000410107c10 */ /* 0x004fca000ffbe0ff */
[----:B------:R-:W2:Y:S01]  /*2a70*/  @!P3 LDG.E R10, desc[UR8][R18.64+0x8] ;  /* 0x00000808120ab981 */ /* 0x000ea2000c1e1900 */
[----:B------:R-:W-:Y:S02]  /*2a80*/  IADD3.X R17, PT, PT, R9, UR5, RZ, P5, !PT ;  /* 0x0000000509117c10 */ /* 0x000fe4000affe4ff */
[----:B------:R-:W-:Y:S01]  /*2a90*/  ISETP.GE.U32.AND P5, PT, R21, R0, PT ;  /* 0x000000001500720c */ /* 0x000fe20003fa6070 */
[----:B------:R-:W4:-:S12]  /*2aa0*/  @!P2 LDG.E R12, desc[UR8][R18.64+0xc] ;  /* 0x00000c08120ca981 */ /* 0x000f18000c1e1900 */
[----:B------:R-:W4:Y:S01]  /*2ab0*/  @!P5 LDG.E R14, desc[UR8][R18.64+0x10] ;  /* 0x00001008120ed981 */ /* 0x000f22000c1e1900 */
[----:B------:R-:W-:Y:S08]  /*2ac0*/  BAR.SYNC.DEFER_BLOCKING 0x0 ;  /* 0x0000000000007b1d */ /* 0x000ff00000010000 */
[----:B------:R-:W0:Y:S01]  /*2ad0*/  S2UR UR5, SR_CgaCtaId ;  /* 0x00000000000579c3 */ /* 0x000e220000008800 */
[----:B------:R-:W-:Y:S01]  /*2ae0*/  UMOV UR4, 0x400 ;  /* 0x0000040000047882 */ /* 0x000fe20000000000 */
[----:B------:R-:W5:Y:S04]  /*2af0*/  @!P1 LDG.E R9, desc[UR8][R16.64] ;  /* 0x0000000810099981 */ /* 0x000f68000c1e1900 */
[----:B------:R-:W5:Y:S04]  /*2b00*/  @!P4 LDG.E R30, desc[UR8][R16.64+0x4] ;  /* 0x00000408101ec981 */ /* 0x000f68000c1e1900 */
[----:B------:R-:W5:Y:S04]  /*2b10*/  @!P3 LDG.E R28, desc[UR8][R16.64+0x8] ;  /* 0x00000808101cb981 */ /* 0x000f68000c1e1900 */
[----:B------:R-:W5:Y:S04]  /*2b20*/  @!P2 LDG.E R26, desc[UR8][R16.64+0xc] ;  /* 0x00000c08101aa981 */ /* 0x000f68000c1e1900 */
[----:B------:R-:W5:Y:S04]  /*2b30*/  @!P5 LDG.E R24, desc[UR8][R16.64+0x10] ;  /* 0x000010081018d981 */ /* 0x000f68000c1e1900 */
[----:B-1----:R1:W5:Y:S01]  /*2b40*/  @!P0 LDG.E R7, desc[UR8][R16.64+0x14] ;  /* 0x0000140810078981 */ /* 0x002362000c1e1900 */
[----:B0-----:R-:W-:-:S06]  /*2b50*/  ULEA UR4, UR5, UR4, 0x18 ;  /* 0x0000000405047291 */ /* 0x001fcc000f8ec0ff */
[C---:B------:R-:W-:Y:S01]  /*2b60*/  LEA R2, R32.reuse, UR4, 0x2 ;  /* 0x0000000420027c11 */ /* 0x040fe2000f8e10ff */
[----:B------:R-:W-:Y:S01]  /*2b70*/  BAR.SYNC.DEFER_BLOCKING 0x0 ;  /* 0x0000000000007b1d */ /* 0x000fe20000010000 */
[----:B------:R-:W-:-:S05]  /*2b80*/  ISETP.NE.AND P6, PT, R32, RZ, PT ;  /* 0x000000ff2000720c */ /* 0x000fca0003fc5270 */
[----:B-----5:R-:W-:Y:S02]  /*2b90*/  STS [R2+0x25c], R3 ;  /* 0x00025c0302007388 */ /* 0x020fe40000000800 */
[----:B------:R-:W-:Y:S06]  /*2ba0*/  BAR.SYNC.DEFER_BLOCKING 0x0 ;  /* 0x0000000000007b1d */ /* 0x000fec0000010000 */
[----:B------:R0:W0:Y:S01]  /*2bb0*/  @P6 LDS R6, [R2+0x258] ;  /* 0x0002580002066984 */ /* 0x0000220000000800 */
[CC--:B------:R-:W-:Y:S02]  /*2bc0*/  ISETP.GE.U32.AND P3, PT, R25.reuse, R0.reuse, PT ;  /* 0x000000001900720c */ /* 0x0c0fe40003f66070 */
[----:B------:R-:W-:-:S02]  /*2bd0*/  ISETP.NE.AND P0, PT, R25, R0, PT ;  /* 0x000000001900720c */ /* 0x000fc40003f05270 */
[CC--:B------:R-:W-:Y:S02]  /*2be0*/  ISETP.GE.U32.AND P1, PT, R11.reuse, R0.reuse, PT ;  /* 0x000000000b00720c */ /* 0x0c0fe40003f26070 */
[----:B-1----:R-:W-:Y:S02]  /*2bf0*/  P2R R16, PR, RZ, 0x40 ;  /* 0x00000040ff107803 */ /* 0x002fe40000000000 */
[----:B------:R-:W-:Y:S02]  /*2c00*/  SEL R16, RZ, 0xffffffff, P0 ;  /* 0xffffffffff107807 */ /* 0x000fe40000000000 */
[-C--:B------:R-:W-:Y:S02]  /*2c10*/  ISETP.NE.AND P2, PT, R11, R0.reuse, PT ;  /* 0x000000000b00720c */ /* 0x080fe40003f45270 */
[----:B------:R-:W-:Y:S02]  /*2c20*/  ISETP.GE.U32.AND P0, PT, R13, R0, PT ;  /* 0x000000000d00720c */ /* 0x000fe40003f06070 */
[----:B0-----:R-:W-:-:S02]  /*2c30*/  SEL R2, RZ, 0xffffffff, P2 ;  /* 0xffffffffff027807 */ /* 0x001fc40001000000 */
[----:B------:R-:W-:-:S04]  /*2c40*/  ISETP.NE.AND P4, PT, R6, R4, PT ;  /* 0x000000040600720c */ /* 0x000fc80003f85270 */
[----:B------:R-:W-:Y:S02]  /*2c50*/  @!P3 SEL R16, RZ, 0xffffffff, !P4 ;  /* 0xffffffffff10b807 */ /* 0x000fe40006000000 */
[-C--:B------:R-:W-:Y:S02]  /*2c60*/  ISETP.NE.AND P4, PT, R13, R0.reuse, PT ;  /* 0x000000000d00720c */ /* 0x080fe40003f85270 */
[CC--:B------:R-:W-:Y:S02]  /*2c70*/  ISETP.GE.U32.AND P3, PT, R15.reuse, R0.reuse, PT ;  /* 0x000000000f00720c */ /* 0x0c0fe40003f66070 */
[----:B------:R-:W-:Y:S02]  /*2c80*/  SEL R45, RZ, 0xffffffff, P4 ;  /* 0xffffffffff2d7807 */ /* 0x000fe40002000000 */
[----:B------:R-:W-:-:S04]  /*2c90*/  ISETP.NE.AND P4, PT, R15, R0, PT ;  /* 0x000000000f00720c */ /* 0x000fc80003f85270 */
[----:B------:R-:W-:Y:S02]  /*2ca0*/  SEL R27, RZ, 0xffffffff, P4 ;  /* 0xffffffffff1b7807 */ /* 0x000fe40002000000 */
[----:B------:R-:W-:Y:S02]  /*2cb0*/  LOP3.LUT R16, R16, 0x1, RZ, 0xc0, !PT ;  /* 0x0000000110107812 */ /* 0x000fe400078ec0ff */
[----:B---3--:R-:W-:-:S04]  /*2cc0*/  ISETP.NE.AND P2, PT, R4, R8, PT ;  /* 0x000000080400720c */ /* 0x008fc80003f45270 */
[----:B------:R-:W-:Y:S02]  /*2cd0*/  @!P1 SEL R2, RZ, 0xffffffff, !P2 ;  /* 0xffffffffff029807 */ /* 0x000fe40005000000 */
[----:B--2---:R-:W-:-:S04]  /*2ce0*/  ISETP.NE.AND P2, PT, R8, R10, PT ;  /* 0x0000000a0800720c */ /* 0x004fc80003f45270 */
[----:B------:R-:W-:Y:S02]  /*2cf0*/  @!P0 SEL R45, RZ, 0xffffffff, !P2 ;  /* 0xffffffffff2d8807 */ /* 0x000fe40005000000 */
[----:B----4-:R-:W-:Y:S02]  /*2d00*/  ISETP.NE.AND P4, PT, R10, R12, PT ;  /* 0x0000000c0a00720c */ /* 0x010fe40003f85270 */
[CC--:B------:R-:W-:Y:S02]  /*2d10*/  ISETP.GE.U32.AND P0, PT, R21.reuse, R0.reuse, PT ;  /* 0x000000001500720c */ /* 0x0c0fe40003f06070 */
[----:B------:R-:W-:Y:S02]  /*2d20*/  @!P3 SEL R27, RZ, 0xffffffff, !P4 ;  /* 0xffffffffff1bb807 */ /* 0x000fe40006000000 */
[----:B------:R-:W-:-:S04]  /*2d30*/  ISETP.NE.AND P4, PT, R21, R0, PT ;  /* 0x000000001500720c */ /* 0x000fc80003f85270 */
[----:B------:R-:W-:Y:S02]  /*2d40*/  SEL R11, RZ, 0xffffffff, P4 ;  /* 0xffffffffff0b7807 */ /* 0x000fe40002000000 */
[----:B------:R-:W-:Y:S02]  /*2d50*/  ISETP.NE.AND P4, PT, R12, R14, PT ;  /* 0x0000000e0c00720c */ /* 0x000fe40003f85270 */
[-C--:B------:R-:W-:Y:S02]  /*2d60*/  ISETP.GE.U32.AND P2, PT, R23, R0.reuse, PT ;  /* 0x000000001700720c */ /* 0x080fe40003f46070 */
[----:B------:R-:W-:Y:S02]  /*2d70*/  @!P0 SEL R11, RZ, 0xffffffff, !P4 ;  /* 0xffffffffff0b8807 */ /* 0x000fe40006000000 */
[----:B------:R-:W-:Y:S02]  /*2d80*/  ISETP.NE.AND P0, PT, R5, RZ, PT ;  /* 0x000000ff0500720c */ /* 0x000fe40003f05270 */
[----:B------:R-:W-:-:S02]  /*2d90*/  ISETP.NE.AND P3, PT, R23, R0, PT ;  /* 0x000000001700720c */ /* 0x000fc40003f65270 */
[----:B------:R-:W-:Y:S02]  /*2da0*/  LOP3.LUT P1, RZ, R5, R32, RZ, 0xfc, !PT ;  /* 0x0000002005ff7212 */ /* 0x000fe4000782fcff */
[----:B------:R-:W-:Y:S02]  /*2db0*/  SEL R13, RZ, 0xffffffff, P3 ;  /* 0xffffffffff0d7807 */ /* 0x000fe40001800000 */
[----:B------:R-:W-:Y:S02]  /*2dc0*/  ISETP.NE.AND P3, PT, R14, R3, PT ;  /* 0x000000030e00720c */ /* 0x000fe40003f65270 */
[----:B------:R-:W-:Y:S02]  /*2dd0*/  ISETP.EQ.U32.AND P1, PT, R16, 0x1, P1 ;  /* 0x000000011000780c */ /* 0x000fe40000f22070 */
[----:B------:R-:W-:Y:S02]  /*2de0*/  LOP3.LUT R16, R2, 0x1, RZ, 0xc0, !PT ;  /* 0x0000000102107812 */ /* 0x000fe400078ec0ff */
[----:B------:R-:W-:-:S02]  /*2df0*/  @!P2 SEL R13, RZ, 0xffffffff, !P3 ;  /* 0xffffffffff0da807 */ /* 0x000fc40005800000 */
[----:B------:R-:W-:Y:S02]  /*2e00*/  LOP3.LUT R45, R45, 0x1, RZ, 0xc0, !PT ;  /* 0x000000012d2d7812 */ /* 0x000fe400078ec0ff */
[----:B------:R-:W-:Y:S02]  /*2e10*/  LOP3.LUT R27, R27, 0x1, RZ, 0xc0, !PT ;  /* 0x000000011b1b7812 */ /* 0x000fe400078ec0ff */
[----:B------:R-:W-:Y:S02]  /*2e20*/  LOP3.LUT R2, R11, 0x1, RZ, 0xc0, !PT ;  /* 0x000000010b027812 */ /* 0x000fe400078ec0ff */
[----:B------:R-:W-:Y:S02]  /*2e30*/  LOP3.LUT R13, R13, 0x1, RZ, 0xc0, !PT ;  /* 0x000000010d0d7812 */ /* 0x000fe400078ec0ff */
[----:B------:R-:W-:Y:S02]  /*2e40*/  ISETP.NE.U32.AND P2, PT, R16, 0x1, PT ;  /* 0x000000011000780c */ /* 0x000fe40003f45070 */
[----:B------:R-:W-:-:S02]  /*2e50*/  ISETP.NE.U32.AND P3, PT, R45, 0x1, PT ;  /* 0x000000012d00780c */ /* 0x000fc40003f65070 */
[----:B------:R-:W-:Y:S02]  /*2e60*/  ISETP.NE.U32.AND P4, PT, R27, 0x1, PT ;  /* 0x000000011b00780c */ /* 0x000fe40003f85070 */
[----:B------:R-:W-:Y:S02]  /*2e70*/  SEL R17, RZ, 0x1, !P1 ;  /* 0x00000001ff117807 */ /* 0x000fe40004800000 */
[----:B------:R-:W-:Y:S01]  /*2e80*/  ISETP.NE.U32.AND P5, PT, R2, 0x1, PT ;  /* 0x000000010200780c */ /* 0x000fe20003fa5070 */
[----:B------:R-:W-:-:S12]  /*2e90*/  @P0 BRA `(.L_x_29) ;  /* 0x0000000400ac0947 */ /* 0x000fd80003800000 */
[----:B------:R-:W-:Y:S01]  /*2ea0*/  VIMNMX R5, PT, PT, R9, R30, PT ;  /* 0x0000001e09057248 */ /* 0x000fe20003fe0100 */
[----:B------:R-:W0:Y:S01]  /*2eb0*/  S2R R15, SR_LANEID ;  /* 0x00000000000f7919 */ /* 0x000e220000000000 */
[----:B------:R-:W-:Y:S02]  /*2ec0*/  ISETP.NE.U32.AND P0, PT, R13, 0x1, PT ;  /* 0x000000010d00780c */ /* 0x000fe40003f05070 */
[----:B------:R-:W-:Y:S02]  /*2ed0*/  SEL R5, R30, R5, !P2 ;  /* 0x000000051e057207 */ /* 0x000fe40005000000 */
[----:B------:R-:W-:Y:S02]  /*2ee0*/  IADD3 R16, PT, PT, R45, R17, R16 ;  /* 0x000000112d107210 */ /* 0x000fe40007ffe010 */
[----:B------:R-:W-:Y:S02]  /*2ef0*/  VIMNMX R5, PT, PT, R28, R5, PT ;  /* 0x000000051c057248 */ /* 0x000fe40003fe0100 */
[----:B------:R-:W-:-:S02]  /*2f00*/  IADD3 R16, PT, PT, R2, R16, R27 ;  /* 0x0000001002107210 */ /* 0x000fc40007ffe01b */
[----:B------:R-:W-:Y:S02]  /*2f10*/  SEL R5, R28, R5, !P3 ;  /* 0x000000051c057207 */ /* 0x000fe40005800000 */
[----:B------:R-:W-:Y:S01]  /*2f20*/  P2R R11, PR, RZ, 0x2 ;  /* 0x00000002ff0b7803 */ /* 0x000fe20000000000 */
[----:B------:R-:W-:Y:S01]  /*2f30*/  IMAD.IADD R16, R13, 0x1, R16 ;  /* 0x000000010d107824 */ /* 0x000fe200078e0210 */
[----:B------:R-:W-:Y:S02]  /*2f40*/  VIMNMX R5, PT, PT, R26, R5, PT ;  /* 0x000000051a057248 */ /* 0x000fe40003fe0100 */
[----:B------:R-:W-:Y:S02]  /*2f50*/  ISETP.GE.U32.AND P1, PT, R32, 0x20, PT ;  /* 0x000000202000780c */ /* 0x000fe40003f26070 */
[----:B------:R-:W-:Y:S02]  /*2f60*/  SEL R5, R26, R5, !P4 ;  /* 0x000000051a057207 */ /* 0x000fe40006000000 */
[----:B------:R-:W-:-:S02]  /*2f70*/  ISETP.NE.AND P6, PT, R16, RZ, PT ;  /* 0x000000ff1000720c */ /* 0x000fc40003fc5270 */
[----:B------:R-:W-:-:S04]  /*2f80*/  VIMNMX R5, PT, PT, R24, R5, PT ;  /* 0x0000000518057248 */ /* 0x000fc80003fe0100 */
[----:B------:R-:W-:-:S04]  /*2f90*/  SEL R18, R24, R5, !P5 ;  /* 0x0000000518127207 */ /* 0x000fc80006800000 */
[----:B------:R-:W-:-:S04]  /*2fa0*/  VIMNMX R18, PT, PT, R7, R18, PT ;  /* 0x0000001207127248 */ /* 0x000fc80003fe0100 */
[----:B------:R-:W-:Y:S02]  /*2fb0*/  SEL R36, R7, R18, !P0 ;  /* 0x0000001207247207 */ /* 0x000fe40004000000 */
[----:B0-----:R-:W-:-:S03]  /*2fc0*/  ISETP.GE.AND P0, PT, R15, 0x1, PT ;  /* 0x000000010f00780c */ /* 0x001fc60003f06270 */
        /* <DEDUP_REMOVED lines=28> */
[----:B------:R-:W-:Y:S02]  /*3190*/  ISETP.NE.AND P6, PT, R15, 0x1f, PT ;  /* 0x0000001f0f00780c */ /* 0x000fe40003fc5270 */
[----:B0-----:R-:W-:Y:S02]  /*31a0*/  SEL R16, R5, RZ, P0 ;  /* 0x000000ff05107207 */ /* 0x001fe40000000000 */
[----:B------:R-:W0:Y:S03]  /*31b0*/  SHFL.UP PT, R5, R36, 0x10, RZ ;  /* 0x0600000024057989 */ /* 0x000e2600000e00ff */
[----:B------:R-:W-:-:S05]  /*31c0*/  IMAD.IADD R16, R7, 0x1, R16 ;  /* 0x0000000107107824 */ /* 0x000fca00078e0210 */
[----:B------:R-:W1:Y:S01]  /*31d0*/  SHFL.UP PT, R13, R16, 0x10, RZ ;  /* 0x06000000100d7989 */ /* 0x000e6200000e00ff */
[----:B------:R-:W-:Y:S02]  /*31e0*/  ISETP.NE.AND P0, PT, R16, RZ, PT ;  /* 0x000000ff1000720c */ /* 0x000fe40003f05270 */
[----:B0-----:R-:W-:-:S04]  /*31f0*/  VIMNMX R5, PT, PT, R36, R5, PT ;  /* 0x0000000524057248 */ /* 0x001fc80003fe0100 */
[----:B------:R-:W-:Y:S02]  /*3200*/  SEL R35, R5, R36, !P0 ;  /* 0x0000002405237207 */ /* 0x000fe40004000000 */
[----:B------:R-:W-:Y:S02]  /*3210*/  ISETP.GE.AND P0, PT, R15, 0x10, PT ;  /* 0x000000100f00780c */ /* 0x000fe40003f06270 */
[----:B------:R-:W-:Y:S02]  /*3220*/  SHF.R.U32.HI R5, RZ, 0x5, R32 ;  /* 0x00000005ff057819 */ /* 0x000fe40000011620 */
[----:B-1----:R-:W-:Y:S02]  /*3230*/  SEL R13, R13, RZ, P0 ;  /* 0x000000ff0d0d7207 */ /* 0x002fe40000000000 */
[----:B------:R-:W-:Y:S02]  /*3240*/  @!P6 LEA R7, R5, UR4, 0x3 ;  /* 0x000000040507ec11 */ /* 0x000fe4000f8e18ff */
[----:B------:R-:W-:Y:S01]  /*3250*/  SEL R36, R36, R35, !P0 ;  /* 0x0000002324247207 */ /* 0x000fe20004000000 */
[----:B------:R-:W-:-:S05]  /*3260*/  IMAD.IADD R34, R16, 0x1, R13 ;  /* 0x0000000110227824 */ /* 0x000fca00078e020d */
[----:B------:R-:W-:Y:S01]  /*3270*/  @!P6 STS.64 [R7], R34 ;  /* 0x000000220700e388 */ /* 0x000fe20000000a00 */
[----:B------:R-:W-:Y:S06]  /*3280*/  BAR.SYNC.DEFER_BLOCKING 0x0 ;  /* 0x0000000000007b1d */ /* 0x000fec0000010000 */
[----:B------:R-:W0:Y:S04]  /*3290*/  SHFL.UP PT, R25, R34, 0x1, RZ ;  /* 0x0420000022197989 */ /* 0x000e2800000e00ff */
[----:B------:R-:W-:Y:S04]  /*32a0*/  SHFL.UP PT, R7, R36, 0x1, RZ ;  /* 0x0420000024077989 */ /* 0x000fe800000e00ff */
[----:B------:R-:W1:Y:S04]  /*32b0*/  LDS.128 R16, [UR4] ;  /* 0x00000004ff107984 */ /* 0x000e680008000c00 */
[----:B------:R-:W2:Y:S01]  /*32c0*/  LDS.128 R20, [UR4+0x10] ;  /* 0x00001004ff147984 */ /* 0x000ea20008000c00 */
[----:B0-----:R-:W-:-:S02]  /*32d0*/  @P1 ISETP.NE.AND P6, PT, R25, RZ, PT ;  /* 0x000000ff1900120c */ /* 0x001fc40003fc5270 */
[----:B-1----:R-:W-:Y:S01]  /*32e0*/  ISETP.NE.AND P0, PT, R18, RZ, PT ;  /* 0x000000ff1200720c */ /* 0x002fe20003f05270 */
[----:B------:R-:W-:-:S12]  /*32f0*/  IMAD.IADD R13, R16, 0x1, R18 ;  /* 0x00000001100d7824 */ /* 0x000fd800078e0212 */
[----:B------:R-:W-:Y:S02]  /*3300*/  @!P0 VIMNMX R19, PT, PT, R17, R19, PT ;  /* 0x0000001311138248 */ /* 0x000fe40003fe0100 */
[----:B------:R-:W-:-:S04]  /*3310*/  ISETP.NE.AND P0, PT, R5, 0x2, PT ;  /* 0x000000020500780c */ /* 0x000fc80003f05270 */
[----:B------:R-:W-:Y:S02]  /*3320*/  SEL R16, R13, R16, !P0 ;  /* 0x000000100d107207 */ /* 0x000fe40004000000 */
[----:B------:R-:W-:Y:S02]  /*3330*/  SEL R18, R19, R17, !P0 ;  /* 0x0000001113127207 */ /* 0x000fe40004000000 */
[----:B--2---:R-:W-:-:S13]  /*3340*/  ISETP.NE.AND P0, PT, R20, RZ, PT ;  /* 0x000000ff1400720c */ /* 0x004fda0003f05270 */
[----:B------:R-:W-:Y:S02]  /*3350*/  @!P0 VIMNMX R21, PT, PT, R19, R21, PT ;  /* 0x0000001513158248 */ /* 0x000fe40003fe0100 */
[----:B------:R-:W-:Y:S02]  /*3360*/  PLOP3.LUT P0, PT, PT, PT, PT, 0x80, 0x8 ;  /* 0x000000000008781c */ /* 0x000fe40003f0f070 */
[----:B------:R-:W-:Y:S02]  /*3370*/  @P1 PLOP3.LUT P0, PT, P6, PT, PT, 0x80, 0x8 ;  /* 0x000000000008181c */ /* 0x000fe4000370f070 */
[----:B------:R-:W-:-:S13]  /*3380*/  ISETP.NE.AND P6, PT, R22, RZ, PT ;  /* 0x000000ff1600720c */ /* 0x000fda0003fc5270 */
[----:B------:R-:W-:Y:S02]  /*3390*/  @!P6 VIMNMX R23, PT, PT, R23, R21, PT ;  /* 0x000000151717e248 */ /* 0x000fe40003fe0100 */
[----:B------:R-:W-:-:S04]  /*33a0*/  ISETP.NE.AND P6, PT, R5, 0x3, PT ;  /* 0x000000030500780c */ /* 0x000fc80003fc5270 */
[----:B------:R-:W-:Y:S01]  /*33b0*/  SEL R18, R21, R18, !P6 ;  /* 0x0000001215127207 */ /* 0x000fe20007000000 */
[----:B------:R-:W-:-:S03]  /*33c0*/  IMAD.IADD R21, R13, 0x1, R20 ;  /* 0x000000010d157824 */ /* 0x000fc600078e0214 */
[----:B------:R-:W-:Y:S02]  /*33d0*/  @!P0 VIMNMX R7, PT, PT, R7, R18, PT ;  /* 0x0000001207078248 */ /* 0x000fe40003fe0100 */
[----:B------:R-:W-:Y:S02]  /*33e0*/  @P1 ISETP.NE.AND P0, PT, R15, RZ, PT ;  /* 0x000000ff0f00120c */ /* 0x000fe40003f05270 */
[----:B------:R-:W-:Y:S01]  /*33f0*/  SEL R16, R21, R16, !P6 ;  /* 0x0000001015107207 */ /* 0x000fe20007000000 */
[----:B------:R-:W-:Y:S01]  /*3400*/  IMAD.IADD R21, R22, 0x1, R21 ;  /* 0x0000000116157824 */ /* 0x000fe200078e0215 */
[----:B------:R-:W-:Y:S02]  /*3410*/  @P1 SEL R7, R18, R7, !P0 ;  /* 0x0000000712071207 */ /* 0x000fe40004000000 */
[----:B------:R-:W-:Y:S02]  /*3420*/  @P1 SEL R15, R25, RZ, P0 ;  /* 0x000000ff190f1207 */ /* 0x000fe40000000000 */
[----:B------:R-:W-:-:S02]  /*3430*/  ISETP.NE.AND P1, PT, R11, RZ, PT ;  /* 0x000000ff0b00720c */ /* 0x000fc40003f25270 */
[C---:B------:R-:W-:Y:S02]  /*3440*/  VIMNMX R18, PT, PT, R9.reuse, R7, PT ;  /* 0x0000000709127248 */ /* 0x040fe40003fe0100 */
[C---:B------:R-:W-:Y:S02]  /*3450*/  ISETP.NE.AND P0, PT, R32.reuse, RZ, PT ;  /* 0x000000ff2000720c */ /* 0x040fe40003f05270 */
[C---:B------:R-:W-:Y:S02]  /*3460*/  SEL R18, R9.reuse, R18, P1 ;  /* 0x0000001209127207 */ /* 0x040fe40000800000 */
[----:B------:R-:W-:Y:S02]  /*3470*/  ISETP.GE.U32.AND P6, PT, R32, 0x20, PT ;  /* 0x000000202000780c */ /* 0x000fe40003fc6070 */
[----:B------:R-:W-:-:S04]  /*3480*/  SEL R5, R9, R18, !P0 ;  /* 0x0000001209057207 */ /* 0x000fc80004000000 */
[----:B------:R-:W-:-:S04]  /*3490*/  VIMNMX R9, PT, PT, R30, R5, PT ;  /* 0x000000051e097248 */ /* 0x000fc80003fe0100 */
[----:B------:R-:W-:-:S03]  /*34a0*/  SEL R9, R30, R9, !P2 ;  /* 0x000000091e097207 */ /* 0x000fc60005000000 */
[----:B------:R-:W-:Y:S01]  /*34b0*/  @P6 IMAD.IADD R25, R16, 0x1, R15 ;  /* 0x0000000110196824 */ /* 0x000fe200078e020f */
[----:B------:R-:W-:Y:S01]  /*34c0*/  VIMNMX R11, PT, PT, R28, R9, PT ;  /* 0x000000091c0b7248 */ /* 0x000fe20003fe0100 */
[----:B------:R-:W-:-:S03]  /*34d0*/  IMAD.MOV.U32 R16, RZ, RZ, RZ ;  /* 0x000000ffff107224 */ /* 0x000fc600078e00ff */
[----:B------:R-:W-:Y:S02]  /*34e0*/  SEL R11, R28, R11, !P3 ;  /* 0x0000000b1c0b7207 */ /* 0x000fe40005800000 */
[----:B------:R-:W-:Y:S02]  /*34f0*/  SEL R18, R25, RZ, P0 ;  /* 0x000000ff19127207 */ /* 0x000fe40000000000 */
[----:B------:R-:W-:-:S04]  /*3500*/  VIMNMX R13, PT, PT, R26, R11, PT ;  /* 0x0000000b1a0d7248 */ /* 0x000fc80003fe0100 */
[----:B------:R-:W-:-:S04]  /*3510*/  SEL R13, R26, R13, !P4 ;  /* 0x0000000d1a0d7207 */ /* 0x000fc80006000000 */
[----:B------:R-:W-:-:S04]  /*3520*/  VIMNMX R17, PT, PT, R24, R13, PT ;  /* 0x0000000d18117248 */ /* 0x000fc80003fe0100 */
[----:B------:R-:W-:Y:S01]  /*3530*/  SEL R15, R24, R17, !P5 ;  /* 0x00000011180f7207 */ /* 0x000fe20006800000 */
[----:B------:R-:W-:Y:S06]  /*3540*/  BRA `(.L_x_30) ;  /* 0x00000014002c7947 */ /* 0x000fec0003800000 */
.L_x_29:
[----:B------:R-:W-:Y:S02]  /*3550*/  VIMNMX R11, PT, PT, R9, R30, PT ;  /* 0x0000001e090b7248 */ /* 0x000fe40003fe0100 */
[----:B------:R-:W-:Y:S02]  /*3560*/  IADD3 R16, PT, PT, R45, R17, R16 ;  /* 0x000000112d107210 */ /* 0x000fe40007ffe010 */
[----:B------:R-:W-:Y:S02]  /*3570*/  SEL R11, R30, R11, !P2 ;  /* 0x0000000b1e0b7207 */ /* 0x000fe40005000000 */
[----:B------:R-:W-:Y:S02]  /*3580*/  IADD3 R16, PT, PT, R2, R16, R27 ;  /* 0x0000001002107210 */ /* 0x000fe40007ffe01b */
[C---:B------:R-:W-:Y:S02]  /*3590*/  VIMNMX R11, PT, PT, R28.reuse, R11, PT ;  /* 0x0000000b1c0b7248 */ /* 0x040fe40003fe0100 */
[C---:B------:R-:W-:Y:S01]  /*35a0*/  ISETP.NE.U32.AND P0, PT, R13.reuse, 0x1, PT ;  /* 0x000000010d00780c */ /* 0x040fe20003f05070 */
[----:B------:R-:W-:Y:S01]  /*35b0*/  IMAD.IADD R16, R13, 0x1, R16 ;  /* 0x000000010d107824 */ /* 0x000fe200078e0210 */
[----:B------:R-:W-:-:S02]  /*35c0*/  SEL R11, R28, R11, !P3 ;  /* 0x0000000b1c0b7207 */ /* 0x000fc40005800000 */
[----:B------:R-:W-:Y:S02]  /*35d0*/  SHF.R.U32.HI R27, RZ, 0x5, R32 ;  /* 0x00000005ff1b7819 */ /* 0x000fe40000011620 */
[----:B------:R-:W-:-:S04]  /*35e0*/  VIMNMX R11, PT, PT, R26, R11, PT ;  /* 0x0000000b1a0b7248 */ /* 0x000fc80003fe0100 */
[----:B------:R-:W-:Y:S02]  /*35f0*/  SEL R15, R26, R11, !P4 ;  /* 0x0000000b1a0f7207 */ /* 0x000fe40006000000 */
[----:B------:R-:W0:Y:S02]  /*3600*/  S2R R11, SR_LANEID ;  /* 0x00000000000b7919 */ /* 0x000e240000000000 */
[----:B------:R-:W-:-:S04]  /*3610*/  VIMNMX R15, PT, PT, R24, R15, PT ;  /* 0x0000000f180f7248 */ /* 0x000fc80003fe0100 */
[----:B------:R-:W-:-:S04]  /*3620*/  SEL R18, R24, R15, !P5 ;  /* 0x0000000f18127207 */ /* 0x000fc80006800000 */
[----:B------:R-:W-:-:S04]  /*3630*/  VIMNMX R18, PT, PT, R7, R18, PT ;  /* 0x0000001207127248 */ /* 0x000fc80003fe0100 */
[----:B------:R-:W-:Y:S02]  /*3640*/  SEL R36, R7, R18, !P0 ;  /* 0x0000001207247207 */ /* 0x000fe40004000000 */
[----:B------:R-:W1:Y:S01]  /*3650*/  SHFL.UP PT, R7, R16, 0x1, RZ ;  /* 0x0420000010077989 */ /* 0x000e6200000e00ff */
[----:B------:R-:W-:-:S03]  /*3660*/  ISETP.NE.AND P0, PT, R16, RZ, PT ;  /* 0x000000ff1000720c */ /* 0x000fc60003f05270 */
[----:B------:R-:W2:Y:S01]  /*3670*/  SHFL.UP PT, R13, R36, 0x1, RZ ;  /* 0x04200000240d7989 */ /* 0x000ea200000e00ff */
[C---:B0-----:R-:W-:Y:S02]  /*3680*/  ISETP.GE.AND P3, PT, R11.reuse, 0x1, PT ;  /* 0x000000010b00780c */ /* 0x041fe40003f66270 */
[----:B------:R-:W-:Y:S02]  /*3690*/  ISETP.NE.AND P4, PT, R11, 0x1f, PT ;  /* 0x0000001f0b00780c */ /* 0x000fe40003f85270 */
[----:B-1----:R-:W-:Y:S02]  /*36a0*/  SEL R7, R7, RZ, P3 ;  /* 0x000000ff07077207 */ /* 0x002fe40001800000 */
[----:B--2---:R-:W-:-:S03]  /*36b0*/  VIMNMX R13, PT, PT, R36, R13, PT ;  /* 0x0000000d240d7248 */ /* 0x004fc60003fe0100 */
        /* <DEDUP_REMOVED lines=24> */
[----:B------:R-:W-:Y:S01]  /*3840*/  IMAD.IADD R16, R13, 0x1, R16 ;  /* 0x000000010d107824 */ /* 0x000fe200078e0210 */
[----:B------:R-:W-:-:S03]  /*3850*/  @!P4 LEA R13, R27, UR4, 0x3 ;  /* 0x000000041b0dcc11 */ /* 0x000fc6000f8e18ff */
        /* <DEDUP_REMOVED lines=8> */
[----:B------:R-:W-:-:S04]  /*38e0*/  SEL R35, R15, R36, !P0 ;  /* 0x000000240f237207 */ /* 0x000fc80004000000 */
[----:B------:R-:W-:Y:S01]  /*38f0*/  SHFL.UP PT, R25, R34, 0x1, RZ ;  /* 0x0420000022197989 */ /* 0x000fe200000e00ff */
[----:B------:R-:W-:-:S03]  /*3900*/  SEL R7, R36, R35, !P3 ;  /* 0x0000002324077207 */ /* 0x000fc60005800000 */
[----:B------:R-:W-:Y:S01]  /*3910*/  @!P4 STS.64 [R13], R34 ;  /* 0x000000220d00c388 */ /* 0x000fe20000000a00 */
[----:B------:R-:W-:Y:S01]  /*3920*/  BAR.SYNC.DEFER_BLOCKING 0x0 ;  /* 0x0000000000007b1d */ /* 0x000fe20000010000 */
[----:B------:R-:W-:-:S05]  /*3930*/  ISETP.GE.U32.AND P3, PT, R32, 0x20, PT ;  /* 0x000000202000780c */ /* 0x000fca0003f66070 */
[----:B------:R-:W-:Y:S04]  /*3940*/  SHFL.UP PT, R7, R7, 0x1, RZ ;  /* 0x0420000007077989 */ /* 0x000fe800000e00ff */
[----:B------:R-:W0:Y:S04]  /*3950*/  LDS.128 R20, [UR4] ;  /* 0x00000004ff147984 */ /* 0x000e280008000c00 */
[----:B------:R-:W1:Y:S01]  /*3960*/  LDS.128 R16, [UR4+0x10] ;  /* 0x00001004ff107984 */ /* 0x000e620008000c00 */
[----:B0-----:R-:W-:Y:S01]  /*3970*/  ISETP.NE.AND P0, PT, R22, RZ, PT ;  /* 0x000000ff1600720c */ /* 0x001fe20003f05270 */
[----:B------:R-:W-:Y:S01]  /*3980*/  IMAD.IADD R13, R20, 0x1, R22 ;  /* 0x00000001140d7824 */ /* 0x000fe200078e0216 */
[----:B-1----:R-:W-:-:S11]  /*3990*/  ISETP.NE.AND P4, PT, R16, RZ, PT ;  /* 0x000000ff1000720c */ /* 0x002fd60003f85270 */
[----:B------:R-:W-:Y:S02]  /*39a0*/  @!P0 VIMNMX R23, PT, PT, R21, R23, PT ;  /* 0x0000001715178248 */ /* 0x000fe40003fe0100 */
[----:B------:R-:W-:Y:S02]  /*39b0*/  ISETP.NE.AND P0, PT, R27, 0x2, PT ;  /* 0x000000021b00780c */ /* 0x000fe40003f05270 */
[----:B------:R-:W-:Y:S02]  /*39c0*/  @!P4 VIMNMX R17, PT, PT, R23, R17, PT ;  /* 0x000000111711c248 */ /* 0x000fe40003fe0100 */
[C---:B------:R-:W-:Y:S01]  /*39d0*/  SEL R20, R13.reuse, R20, !P0 ;  /* 0x000000140d147207 */ /* 0x040fe20004000000 */
[----:B------:R-:W-:Y:S01]  /*39e0*/  IMAD.IADD R13, R13, 0x1, R16 ;  /* 0x000000010d0d7824 */ /* 0x000fe200078e0210 */
[----:B------:R-:W-:Y:S02]  /*39f0*/  SEL R22, R23, R21, !P0 ;  /* 0x0000001517167207 */ /* 0x000fe40004000000 */
[----:B------:R-:W-:Y:S01]  /*3a00*/  ISETP.NE.AND P0, PT, R27, 0x3, PT ;  /* 0x000000031b00780c */ /* 0x000fe20003f05270 */
[----:B------:R-:W-:Y:S01]  /*3a10*/  IMAD.IADD R34, R18, 0x1, R13 ;  /* 0x0000000112227824 */ /* 0x000fe200078e020d */
[----:B------:R-:W-:-:S02]  /*3a20*/  @P3 ISETP.NE.AND P4, PT, R25, RZ, PT ;  /* 0x000000ff1900320c */ /* 0x000fc40003f85270 */
[----:B------:R-:W-:Y:S02]  /*3a30*/  SEL R20, R13, R20, !P0 ;  /* 0x000000140d147207 */ /* 0x000fe40004000000 */
[----:B------:R-:W-:Y:S02]  /*3a40*/  SEL R22, R17, R22, !P0 ;  /* 0x0000001611167207 */ /* 0x000fe40004000000 */
[----:B------:R-:W-:Y:S02]  /*3a50*/  PLOP3.LUT P0, PT, PT, PT, PT, 0x80, 0x8 ;  /* 0x000000000008781c */ /* 0x000fe40003f0f070 */
[----:B------:R-:W-:Y:S02]  /*3a60*/  @P3 PLOP3.LUT P0, PT, P4, PT, PT, 0x80, 0x8 ;  /* 0x000000000008381c */ /* 0x000fe4000270f070 */
[----:B------:R-:W-:-:S11]  /*3a70*/  ISETP.NE.AND P4, PT, R18, RZ, PT ;  /* 0x000000ff1200720c */ /* 0x000fd60003f85270 */
[----:B------:R-:W-:Y:S02]  /*3a80*/  @!P0 VIMNMX R7, PT, PT, R7, R22, PT ;  /* 0x0000001607078248 */ /* 0x000fe40003fe0100 */
[----:B------:R-:W-:Y:S02]  /*3a90*/  @P3 ISETP.NE.AND P0, PT, R11, RZ, PT ;  /* 0x000000ff0b00320c */ /* 0x000fe40003f05270 */
[----:B------:R-:W-:Y:S02]  /*3aa0*/  @!P4 VIMNMX R19, PT, PT, R19, R17, PT ;  /* 0x000000111313c248 */ /* 0x000fe40003fe0100 */
[----:B------:R-:W-:Y:S02]  /*3ab0*/  @P3 SEL R15, R25, RZ, P0 ;  /* 0x000000ff190f3207 */ /* 0x000fe40000000000 */
[----:B------:R-:W-:-:S03]  /*3ac0*/  @P3 SEL R7, R22, R7, !P0 ;  /* 0x0000000716073207 */ /* 0x000fc60004000000 */
[----:B------:R-:W-:Y:S01]  /*3ad0*/  @P3 IMAD.IADD R25, R15, 0x1, R20 ;  /* 0x000000010f193824 */ /* 0x000fe200078e0214 */
        /* <DEDUP_REMOVED lines=18> */
.L_x_32:
[----:B------:R-:W-:Y:S05]  /*3c00*/  NANOSLEEP 0x1c2 ;  /* 0x000001c20000795d */ /* 0x000fea0003800000 */
[----:B------:R-:W-:Y:S01]  /*3c10*/  NOP ;  /* 0x0000000000007918 */ /* 0x000fe20000000000 */
.L_x_33:
[----:B------:R-:W-:-:S07]  /*3c20*/  IMAD.WIDE R16, R15, 0x10, R16 ;  /* 0x000000100f107825 */ /* 0x000fce00078e0210 */
.L_x_35:
[----:B--2---:R-:W2:Y:S01]  /*3c30*/  LD.E.128.STRONG.GPU R20, desc[UR8][R16.64+0x200] ;  /* 0x0002000810147980 */ /* 0x004ea2000c10fd00 */
[----:B------:R-:W-:Y:S05]  /*3c40*/  YIELD ;  /* 0x0000000000007946 */ /* 0x000fea0003800000 */
[----:B------:R-:W-:Y:S01]  /*3c50*/  UMOV UR5, 0xffffffff ;  /* 0xffffffff00057882 */ /* 0x000fe20000000000 */
[----:B--2---:R-:W-:-:S04]  /*3c60*/  ISETP.NE.U32.AND P0, PT, R22, 0x63, PT ;  /* 0x000000631600780c */ /* 0x004fc80003f05070 */
[----:B------:R-:W-:Y:S01]  /*3c70*/  ISETP.NE.AND.EX P0, PT, R23, RZ, PT, P0 ;  /* 0x000000ff1700720c */ /* 0x000fe20003f05300 */
[----:B------:R-:W-:-:S12]  /*3c80*/  BRA.DIV UR5, `(.L_x_34) ;  /* 0x0000002605807947 */ /* 0x000fd8000b800000 */
[----:B------:R-:W-:-:S13]  /*3c90*/  VOTE.ANY P0, !P0 ;  /* 0x0000000000ff7806 */ /* 0x000fda0004000100 */
.L_x_91:
[----:B------:R-:W-:Y:S05]  /*3ca0*/  @P0 BRA `(.L_x_35) ;  /* 0xfffffffc00e00947 */ /* 0x000fea000383ffff */
[----:B------:R-:W-:Y:S01]  /*3cb0*/  UMOV UR5, 0xffffffff ;  /* 0xffffffff00057882 */ /* 0x000fe20000000000 */
[----:B------:R-:W-:-:S04]  /*3cc0*/  ISETP.NE.U32.AND P3, PT, R22, 0x65, PT ;  /* 0x000000651600780c */ /* 0x000fc80003f65070 */
[----:B------:R-:W-:Y:S01]  /*3cd0*/  ISETP.NE.AND.EX P3, PT, R23, RZ, PT, P3 ;  /* 0x000000ff1700720c */ /* 0x000fe20003f65330 */
[----:B------:R-:W-:-:S12]  /*3ce0*/  BRA.DIV UR5, `(.L_x_36) ;  /* 0x00000026058c7947 */ /* 0x000fd8000b800000 */
[----:B------:R-:W0:Y:S01]  /*3cf0*/  S2R R13, SR_GEMASK ;  /* 0x00000000000d7919 */ /* 0x000e220000003c00 */
[----:B------:R-:W-:Y:S01]  /*3d00*/  VOTE.ANY R5, PT, !P3 ;  /* 0x0000000000057806 */ /* 0x000fe200058e0100 */
[C---:B------:R-:W-:Y:S01]  /*3d10*/  VIADD R36, R11.reuse, 0x2 ;  /* 0x000000020b247836 */ /* 0x040fe20000000000 */
[----:B------:R-:W-:Y:S01]  /*3d20*/  ISETP.NE.AND P3, PT, R20, RZ, PT ;  /* 0x000000ff1400720c */ /* 0x000fe20003f65270 */
[C---:B------:R-:W-:Y:S02]  /*3d30*/  VIADD R35, R11.reuse, 0x4 ;  /* 0x000000040b237836 */ /* 0x040fe40000000000 */
[----:B------:R-:W-:Y:S01]  /*3d40*/  VIADD R33, R11, 0x8 ;  /* 0x000000080b217836 */ /* 0x000fe20000000000 */
[----:B0-----:R-:W-:-:S05]  /*3d50*/  LOP3.LUT R5, R5, 0x80000000, R13, 0xec, !PT ;  /* 0x8000000005057812 */ /* 0x001fca00078eec0d */
[----:B------:R-:W-:-:S05]  /*3d60*/  VIADD R16, R5, 0xffffffff ;  /* 0xffffffff05107836 */ /* 0x000fca0000000000 */
[----:B------:R-:W-:-:S04]  /*3d70*/  LOP3.LUT R16, R5, R16, RZ, 0xc, !PT ;  /* 0x0000001005107212 */ /* 0x000fc800078e0cff */
[----:B------:R-:W0:Y:S02]  /*3d80*/  POPC R38, R16 ;  /* 0x0000001000267309 */ /* 0x000e240000000000 */
        /* <DEDUP_REMOVED lines=30> */
[----:B------:R-:W0:Y:S01]  /*3f70*/  LDC.64 R16, c[0x0][0x3a8] ;  /* 0x0000ea00ff107b82 */ /* 0x000e220000000a00 */
[----:B-1----:R-:W-:Y:S02]  /*3f80*/  SEL R20, R20, RZ, !P0 ;  /* 0x000000ff14147207 */ /* 0x002fe40004000000 */
[----:B------:R-:W1:Y:S01]  /*3f90*/  SHFL.DOWN PT, R27, R39, 0x10, R38 ;  /* 0x0a000000271b7989 */ /* 0x000e6200000e0026 */
[----:B------:R-:W-:Y:S02]  /*3fa0*/  ISETP.NE.U32.AND P0, PT, R22, 0x65, PT ;  /* 0x000000651600780c */ /* 0x000fe40003f05070 */
[----:B------:R-:W-:Y:S02]  /*3fb0*/  IMAD.IADD R29, R31, 0x1, R20 ;  /* 0x000000011f1d7824 */ /* 0x000fe400078e0214 */
[----:B------:R-:W-:Y:S01]  /*3fc0*/  ISETP.NE.AND.EX P0, PT, R23, RZ, PT, P0 ;  /* 0x000000ff1700720c */ /* 0x000fe20003f05300 */
[----:B------:R-:W-:-:S02]  /*3fd0*/  VIADD R31, R11, 0x10 ;  /* 0x000000100b1f7836 */ /* 0x000fc40000000000 */
[----:B------:R-:W2:Y:S01]  /*3fe0*/  SHFL.DOWN PT, R40, R29, 0x10, R38 ;  /* 0x0a0000001d287989 */ /* 0x000ea200000e0026 */
[----:B------:R-:W-:Y:S02]  /*3ff0*/  ISETP.NE.AND P4, PT, R29, RZ, PT ;  /* 0x000000ff1d00720c */ /* 0x000fe40003f85270 */
[----:B------:R-:W-:-:S07]  /*4000*/  ISETP.GT.AND P3, PT, R31, R38, PT ;  /* 0x000000261f00720c */ /* 0x000fce0003f64270 */
[----:B------:R-:W-:Y:S02]  /*4010*/  VOTE.ALL P0, P0 ;  /* 0x0000000000ff7806 */ /* 0x000fe40000000000 */
[----:B-1----:R-:W-:-:S04]  /*4020*/  VIMNMX R18, PT, PT, R39, R27, PT ;  /* 0x0000001b27127248 */ /* 0x002fc80003fe0100 */
[----:B------:R-:W-:Y:S02]  /*4030*/  @!P3 SEL R39, R18, R39, !P4 ;  /* 0x000000271227b207 */ /* 0x000fe40006000000 */
[----:B0-----:R-:W-:Y:S02]  /*4040*/  IADD3 R37, P4, PT, R16, 0x200, RZ ;  /* 0x0000020010257810 */ /* 0x001fe40007f9e0ff */
[----:B--2---:R-:W-:Y:S01]  /*4050*/  SEL R40, R40, RZ, !P3 ;  /* 0x000000ff28287207 */ /* 0x004fe20005800000 */
[----:B------:R-:W-:Y:S02]  /*4060*/  IMAD.MOV.U32 R20, RZ, RZ, R39 ;  /* 0x000000ffff147224 */ /* 0x000fe400078e0027 */
[----:B------:R-:W-:Y:S02]  /*4070*/  IMAD.X R38, RZ, RZ, R17, P4 ;  /* 0x000000ffff267224 */ /* 0x000fe400020e0611 */
[----:B------:R-:W-:-:S07]  /*4080*/  IMAD.IADD R29, R29, 0x1, R40 ;  /* 0x000000011d1d7824 */ /* 0x000fce00078e0228 */
.L_x_105:
[----:B------:R-:W-:Y:S05]  /*4090*/  @!P0 BRA `(.L_x_37) ;  /* 0x0000000400188947 */ /* 0x000fea0003800000 */
.L_x_41:
[----:B------:R-:W-:Y:S02]  /*40a0*/  IMAD.MOV.U32 R16, RZ, RZ, R37 ;  /* 0x000000ffff107224 */ /* 0x000fe400078e0025 */
[----:B------:R-:W-:Y:S02]  /*40b0*/  IMAD.MOV.U32 R17, RZ, RZ, R38 ;  /* 0x000000ffff117224 */ /* 0x000fe400078e0026 */
[----:B------:R-:W-:Y:S02]  /*40c0*/  IMAD.MOV.U32 R39, RZ, RZ, R20 ;  /* 0x000000ffff277224 */ /* 0x000fe400078e0014 */
[----:B------:R-:W-:-:S07]  /*40d0*/  IMAD.WIDE R16, R15, 0x10, R16 ;  /* 0x000000100f107825 */ /* 0x000fce00078e0210 */
.L_x_39:
[----:B------:R-:W2:Y:S01]  /*40e0*/  LD.E.128.STRONG.GPU R20, desc[UR8][R16.64+-0x200] ;  /* 0xfffe000810147980 */ /* 0x000ea2000c10fd00 */
[----:B------:R-:W-:Y:S05]  /*40f0*/  YIELD ;  /* 0x0000000000007946 */ /* 0x000fea0003800000 */
[----:B------:R-:W-:Y:S01]  /*4100*/  UMOV UR5, 0xffffffff ;  /* 0xffffffff00057882 */ /* 0x000fe20000000000 */
[----:B--2---:R-:W-:-:S04]  /*4110*/  ISETP.NE.U32.AND P0, PT, R22, 0x63, PT ;  /* 0x000000631600780c */ /* 0x004fc80003f05070 */
[----:B------:R-:W-:Y:S01]  /*4120*/  ISETP.NE.AND.EX P0, PT, R23, RZ, PT, P0 ;  /* 0x000000ff1700720c */ /* 0x000fe20003f05300 */
[----:B------:R-:W-:-:S12]  /*4130*/  BRA.DIV UR5, `(.L_x_38) ;  /* 0x0000002a05347947 */ /* 0x000fd8000b800000 */
[----:B------:R-:W-:-:S13]  /*4140*/  VOTE.ANY P0, !P0 ;  /* 0x0000000000ff7806 */ /* 0x000fda0004000100 */
.L_x_108:
        /* <DEDUP_REMOVED lines=8> */
[----:B------:R-:W-:-:S05]  /*41d0*/  LOP3.LUT R5, R5, 0x80000000, R13, 0xec, !PT ;  /* 0x8000000005057812 */ /* 0x000fca00078eec0d */
[----:B------:R-:W-:-:S05]  /*41e0*/  VIADD R16, R5, 0xffffffff ;  /* 0xffffffff05107836 */ /* 0x000fca0000000000 */
[----:B------:R-:W-:-:S06]  /*41f0*/  LOP3.LUT R16, R5, R16, RZ, 0xc, !PT ;  /* 0x0000001005107212 */ /* 0x000fcc00078e0cff */
[----:B------:R-:W0:Y:S02]  /*4200*/  POPC R16, R16 ;  /* 0x0000001000107309 */ /* 0x000e240000000000 */
[----:B0-----:R-:W0:Y:S01]  /*4210*/  SHFL.DOWN PT, R27, R21, 0x1, R16 ;  /* 0x08200000151b7989 */ /* 0x001e2200000e0010 */
[-C--:B------:R-:W-:Y:S02]  /*4220*/  ISETP.GE.AND P0, PT, R11, R16.reuse, PT ;  /* 0x000000100b00720c */ /* 0x080fe40003f06270 */
[----:B------:R-:W-:Y:S01]  /*4230*/  ISETP.GT.AND P4, PT, R31, R16, PT ;  /* 0x000000101f00720c */ /* 0x000fe20003f84270 */
        /* <DEDUP_REMOVED lines=30> */
[----:B------:R-:W-:Y:S01]  /*4420*/  ISETP.NE.U32.AND P0, PT, R22, 0x65, PT ;  /* 0x000000651600780c */ /* 0x000fe20003f05070 */
[----:B------:R-:W-:-:S03]  /*4430*/  IMAD.IADD R20, R41, 0x1, R20 ;  /* 0x0000000129147824 */ /* 0x000fc600078e0214 */
[----:B------:R-:W-:Y:S02]  /*4440*/  ISETP.NE.AND.EX P0, PT, R23, RZ, PT, P0 ;  /* 0x000000ff1700720c */ /* 0x000fe40003f05300 */
[----:B------:R-:W1:Y:S01]  /*4450*/  SHFL.DOWN PT, R21, R20, 0x10, R16 ;  /* 0x0a00000014157989 */ /* 0x000e6200000e0010 */
[----:B------:R-:W-:Y:S02]  /*4460*/  ISETP.NE.AND P3, PT, R20, RZ, PT ;  /* 0x000000ff1400720c */ /* 0x000fe40003f65270 */
[----:B0-----:R-:W-:-:S04]  /*4470*/  VIMNMX R43, PT, PT, R40, R43, PT ;  /* 0x0000002b282b7248 */ /* 0x001fc80003fe0100 */
[----:B------:R-:W-:Y:S02]  /*4480*/  @!P4 SEL R40, R43, R40, !P3 ;  /* 0x000000282b28c207 */ /* 0x000fe40005800000 */
[----:B------:R-:W-:Y:S02]  /*4490*/  ISETP.NE.AND P3, PT, R29, RZ, PT ;  /* 0x000000ff1d00720c */ /* 0x000fe40003f65270 */
[----:B-1----:R-:W-:Y:S02]  /*44a0*/  SEL R21, R21, RZ, !P4 ;  /* 0x000000ff15157207 */ /* 0x002fe40006000000 */
[----:B------:R-:W-:Y:S02]  /*44b0*/  VOTE.ALL P4, P0 ;  /* 0x0000000000ff7806 */ /* 0x000fe40000080000 */
[----:B------:R-:W-:-:S07]  /*44c0*/  IADD3 R29, PT, PT, R20, R21, R29 ;  /* 0x00000015141d7210 */ /* 0x000fce0007ffe01d */
[----:B------:R-:W-:-:S05]  /*44d0*/  @!P3 VIMNMX R39, PT, PT, R40, R39, PT ;  /* 0x000000272827b248 */ /* 0x000fca0003fe0100 */
[----:B------:R-:W-:-:S07]  /*44e0*/  IMAD.MOV.U32 R20, RZ, RZ, R39 ;  /* 0x000000ffff147224 */ /* 0x000fce00078e0027 */
.L_x_122:
[----:B------:R-:W-:Y:S05]  /*44f0*/  @P4 BRA `(.L_x_41) ;  /* 0xfffffff800e84947 */ /* 0x000fea000383ffff */
.L_x_37:
[----:B------:R-:W-:Y:S01]  /*4500*/  ISETP.NE.AND P3, PT, R11, RZ, PT ;  /* 0x000000ff0b00720c */ /* 0x000fe20003f65270 */
[----:B------:R-:W-:Y:S01]  /*4510*/  BSSY.RECONVERGENT B0, `(.L_x_42) ;  /* 0x0000019000007945 */ /* 0x000fe20003800200 */
[----:B------:R-:W-:-:S11]  /*4520*/  ISETP.NE.AND P0, PT, R32, RZ, PT ;  /* 0x000000ff2000720c */ /* 0x000fd60003f05270 */
[----:B------:R-:W0:Y:S01]  /*4530*/  @!P3 S2R R16, SR_CgaCtaId ;  /* 0x000000000010b919 */ /* 0x000e220000008800 */
[----:B------:R-:W-:-:S04]  /*4540*/  @!P3 MOV R5, 0x400 ;  /* 0x000004000005b802 */ /* 0x000fc80000000f00 */
[----:B0-----:R-:W-:Y:S01]  /*4550*/  @!P3 LEA R5, R16, R5, 0x18 ;  /* 0x000000051005b211 */ /* 0x001fe200078ec0ff */
[----:B------:R-:W-:Y:S06]  /*4560*/  @P0 BRA `(.L_x_43) ;  /* 0x00000000004c0947 */ /* 0x000fec0003800000 */
[----:B------:R-:W0:Y:S01]  /*4570*/  LDC R11, c[0x0][0x3b0] ;  /* 0x0000ec00ff0b7b82 */ /* 0x000e220000000800 */
[C---:B------:R-:W-:Y:S01]  /*4580*/  ISETP.NE.AND P0, PT, R34.reuse, RZ, PT ;  /* 0x000000ff2200720c */ /* 0x040fe20003f05270 */
[----:B------:R-:W-:Y:S01]  /*4590*/  UMOV UR5, 0x400 ;  /* 0x0000040000057882 */ /* 0x000fe20000000000 */
[----:B------:R-:W-:Y:S01]  /*45a0*/  VIMNMX R18, PT, PT, R19, R20, PT ;  /* 0x0000001413127248 */ /* 0x000fe20003fe0100 */
[----:B------:R-:W-:-:S03]  /*45b0*/  IMAD.IADD R21, R34, 0x1, R29 ;  /* 0x0000000122157824 */ /* 0x000fc600078e021d */
[----:B------:R-:W-:Y:S01]  /*45c0*/  SEL R32, R18, R19, !P0 ;  /* 0x0000001312207207 */ /* 0x000fe20004000000 */
[----:B------:R-:W1:Y:S01]  /*45d0*/  S2UR UR6, SR_CgaCtaId ;  /* 0x00000000000679c3 */ /* 0x000e620000008800 */
[----:B------:R-:W-:Y:S02]  /*45e0*/  IMAD.MOV.U32 R18, RZ, RZ, 0x65 ;  /* 0x00000065ff127424 */ /* 0x000fe400078e00ff */
[----:B------:R-:W-:-:S05]  /*45f0*/  IMAD.MOV.U32 R19, RZ, RZ, 0x0 ;  /* 0x00000000ff137424 */ /* 0x000fca00078e00ff */
[----:B------:R-:W2:Y:S01]  /*4600*/  LDC.64 R16, c[0x0][0x3a8] ;  /* 0x0000ea00ff107b82 */ /* 0x000ea20000000a00 */
[----:B0-----:R-:W-:Y:S01]  /*4610*/  VIADD R11, R11, UR7 ;  /* 0x000000070b0b7c36 */ /* 0x001fe20008000000 */
[----:B-1----:R-:W-:-:S03]  /*4620*/  ULEA UR5, UR6, UR5, 0x18 ;  /* 0x0000000506057291 */ /* 0x002fc6000f8ec0ff */
[----:B--2---:R-:W-:-:S04]  /*4630*/  IMAD.WIDE R22, R11, 0x10, R16 ;  /* 0x000000100b167825 */ /* 0x004fc800078e0210 */
[----:B------:R-:W-:Y:S02]  /*4640*/  IMAD.MOV.U32 R16, RZ, RZ, R21 ;  /* 0x000000ffff107224 */ /* 0x000fe400078e0015 */
[----:B------:R-:W-:-:S05]  /*4650*/  IMAD.MOV.U32 R17, RZ, RZ, R32 ;  /* 0x000000ffff117224 */ /* 0x000fca00078e0020 */
[----:B------:R0:W-:Y:S04]  /*4660*/  ST.E.128.STRONG.GPU desc[UR8][R22.64+0x200], R16 ;  /* 0x0002001016007985 */ /* 0x0001e8000c10fd08 */
[----:B------:R0:W-:Y:S04]  /*4670*/  STS.64 [UR5+0x48], R20 ;  /* 0x00004814ff007988 */ /* 0x0001e80008000a05 */
[----:B------:R0:W-:Y:S04]  /*4680*/  STS [UR5+0x50], R32 ;  /* 0x00005020ff007988 */ /* 0x0001e80008000805 */
[----:B------:R0:W-:Y:S02]  /*4690*/  STS [UR5+0x44], R29 ;  /* 0x0000441dff007988 */ /* 0x0001e40008000805 */
.L_x_43:
[----:B------:R-:W-:Y:S05]  /*46a0*/  BSYNC.RECONVERGENT B0 ;  /* 0x0000000000007941 */ /* 0x000fea0003800200 */
.L_x_42:
[----:B------:R1:W-:Y:S01]  /*46b0*/  @!P3 STS [R5+0x24], R29 ;  /* 0x0000241d0500b388 */ /* 0x0003e20000000800 */
[----:B------:R-:W-:Y:S02]  /*46c0*/  @!P3 IMAD.MOV.U32 R25, RZ, RZ, R29 ;  /* 0x000000ffff19b224 */ /* 0x000fe400078e001d */
[----:B------:R-:W-:Y:S01]  /*46d0*/  @!P3 IMAD.MOV.U32 R7, RZ, RZ, R20 ;  /* 0x000000ffff07b224 */ /* 0x000fe200078e0014 */
[----:B------:R1:W-:Y:S06]  /*46e0*/  @!P3 STS [R5+0x28], R20 ;  /* 0x000028140500b388 */ /* 0x0003ec0000000800 */
.L_x_31:
[----:B-1----:R-:W1:Y:S01]  /*46f0*/  S2R R5, SR_TID.X ;  /* 0x0000000000057919 */ /* 0x002e620000002100 */
[----:B------:R-:W-:Y:S05]  /*4700*/  WARPSYNC.ALL ;  /* 0x0000000000007948 */ /* 0x000fea0003800000 */
[----:B------:R-:W-:Y:S06]  /*4710*/  BAR.SYNC.DEFER_BLOCKING 0x0 ;  /* 0x0000000000007b1d */ /* 0x000fec0000010000 */
[----:B------:R-:W-:Y:S01]  /*4720*/  BSSY.RECONVERGENT B0, `(.L_x_44) ;  /* 0x000000b000007945 */ /* 0x000fe20003800200 */
[----:B-1----:R-:W-:-:S13]  /*4730*/  ISETP.NE.AND P0, PT, R5, RZ, PT ;  /* 0x000000ff0500720c */ /* 0x002fda0003f05270 */
[----:B------:R-:W-:Y:S05]  /*4740*/  @!P0 BRA `(.L_x_45) ;  /* 0x0000000000208947 */ /* 0x000fea0003800000 */
[----:B------:R-:W1:Y:S01]  /*4750*/  S2UR UR6, SR_CgaCtaId ;  /* 0x00000000000679c3 */ /* 0x000e620000008800 */
[----:B------:R-:W-:Y:S01]  /*4760*/  UMOV UR5, 0x400 ;  /* 0x0000040000057882 */ /* 0x000fe20000000000 */
[----:B------:R-:W-:Y:S01]  /*4770*/  ISETP.NE.AND P0, PT, R25, RZ, PT ;  /* 0x000000ff1900720c */ /* 0x000fe20003f05270 */
[----:B-1----:R-:W-:-:S09]  /*4780*/  ULEA UR5, UR6, UR5, 0x18 ;  /* 0x0000000506057291 */ /* 0x002fd2000f8ec0ff */
[----:B0-----:R-:W0:Y:S04]  /*4790*/  LDS R18, [UR5+0x24] ;  /* 0x00002405ff127984 */ /* 0x001e280008000800 */
[----:B------:R-:W1:Y:S01]  /*47a0*/  LDS R16, [UR5+0x28] ;  /* 0x00002805ff107984 */ /* 0x000e620008000800 */
[----:B0-----:R-:W-:Y:S01]  /*47b0*/  IMAD.IADD R25, R25, 0x1, R18 ;  /* 0x0000000119197824 */ /* 0x001fe200078e0212 */
[----:B-1----:R-:W-:-:S07]  /*47c0*/  @!P0 VIMNMX R7, PT, PT, R7, R16, PT ;  /* 0x0000001007078248 */ /* 0x002fce0003fe0100 */
.L_x_45:
[----:B------:R-:W-:Y:S05]  /*47d0*/  BSYNC.RECONVERGENT B0 ;  /* 0x0000000000007941 */ /* 0x000fea0003800200 */
.L_x_44:
[----:B------:R-:W1:Y:S01]  /*47e0*/  S2UR UR5, SR_CgaCtaId ;  /* 0x00000000000579c3 */ /* 0x000e620000008800 */
[----:B------:R-:W-:Y:S01]  /*47f0*/  UMOV UR4, 0x400 ;  /* 0x0000040000047882 */ /* 0x000fe20000000000 */
[----:B------:R-:W-:Y:S01]  /*4800*/  IMAD R11, R5, 0x6, RZ ;  /* 0x00000006050b7824 */ /* 0x000fe200078e02ff */
[----:B0-----:R-:W-:Y:S01]  /*4810*/  VIMNMX R16, PT, PT, R9, R7, PT ;  /* 0x0000000709107248 */ /* 0x001fe20003fe0100 */
[----:B------:R-:W-:Y:S01]  /*4820*/  IMAD.MOV.U32 R18, RZ, RZ, R25 ;  /* 0x000000ffff127224 */ /* 0x000fe200078e0019 */
[----:B------:R-:W-:Y:S01]  /*4830*/  ISETP.NE.AND P6, PT, R8, R10, PT ;  /* 0x0000000a0800720c */ /* 0x000fe20003fc5270 */
[C---:B------:R-:W-:Y:S02]  /*4840*/  VIADD R5, R11.reuse, 0x2 ;  /* 0x000000020b057836 */ /* 0x040fe40000000000 */
[----:B------:R-:W-:Y:S01]  /*4850*/  VIADD R11, R11, 0x3 ;  /* 0x000000030b0b7836 */ /* 0x000fe20000000000 */
[----:B------:R-:W-:Y:S02]  /*4860*/  SEL R45, RZ, 0xffffffff, !P6 ;  /* 0xffffffffff2d7807 */ /* 0x000fe40007000000 */
[----:B------:R-:W-:-:S02]  /*4870*/  ISETP.GE.U32.AND P0, PT, R5, R0, PT ;  /* 0x000000000500720c */ /* 0x000fc40003f06070 */
[----:B------:R-:W-:Y:S02]  /*4880*/  ISETP.NE.AND P4, PT, R5, R0, PT ;  /* 0x000000000500720c */ /* 0x000fe40003f85270 */
[----:B------:R-:W-:Y:S02]  /*4890*/  SEL R5, R9, R16, P1 ;  /* 0x0000001009057207 */ /* 0x000fe40000800000 */
[----:B------:R-:W-:Y:S02]  /*48a0*/  ISETP.GE.U32.AND P3, PT, R11, R0, PT ;  /* 0x000000000b00720c */ /* 0x000fe40003f66070 */
[----:B------:R-:W-:Y:S02]  /*48b0*/  VIMNMX R9, PT, PT, R30, R5, PT ;  /* 0x000000051e097248 */ /* 0x000fe40003fe0100 */
[----:B------:R-:W-:Y:S02]  /*48c0*/  ISETP.NE.AND P6, PT, R10, R12, PT ;  /* 0x0000000c0a00720c */ /* 0x000fe40003fc5270 */
[----:B------:R-:W-:Y:S01]  /*48d0*/  SEL R9, R30, R9, !P2 ;  /* 0x000000091e097207 */ /* 0x000fe20005000000 */
[----:B-1----:R-:W-:Y:S01]  /*48e0*/  ULEA UR4, UR5, UR4, 0x18 ;  /* 0x0000000405047291 */ /* 0x002fe2000f8ec0ff */
[----:B------:R-:W-:-:S02]  /*48f0*/  @P0 SEL R45, RZ, 0xffffffff, P4 ;  /* 0xffffffffff2d0807 */ /* 0x000fc40002000000 */
[----:B------:R-:W-:Y:S02]  /*4900*/  ISETP.NE.AND P0, PT, R11, R0, PT ;  /* 0x000000000b00720c */ /* 0x000fe40003f05270 */
[----:B------:R-:W-:Y:S02]  /*4910*/  LOP3.LUT R45, R45, 0x1, RZ, 0xc0, !PT ;  /* 0x000000012d2d7812 */ /* 0x000fe400078ec0ff */
[----:B------:R-:W-:Y:S02]  /*4920*/  SEL R27, RZ, 0xffffffff, !P6 ;  /* 0xffffffffff1b7807 */ /* 0x000fe40007000000 */
[----:B------:R-:W0:Y:S01]  /*4930*/  LDS.64 R20, [UR4+0x50] ;  /* 0x00005004ff147984 */ /* 0x000e220008000a00 */
[----:B------:R-:W-:Y:S02]  /*4940*/  @P3 SEL R27, RZ, 0xffffffff, P0 ;  /* 0xffffffffff1b3807 */ /* 0x000fe40000000000 */
[----:B------:R-:W-:Y:S01]  /*4950*/  ISETP.NE.U32.AND P3, PT, R45, 0x1, PT ;  /* 0x000000012d00780c */ /* 0x000fe20003f65070 */
[----:B------:R-:W1:Y:S01]  /*4960*/  LDS R16, [UR4+0x44] ;  /* 0x00004404ff107984 */ /* 0x000e620008000800 */
[----:B------:R-:W-:-:S02]  /*4970*/  VIMNMX R11, PT, PT, R28, R9, PT ;  /* 0x000000091c0b7248 */ /* 0x000fc40003fe0100 */
[----:B------:R-:W-:Y:S02]  /*4980*/  LOP3.LUT R27, R27, 0x1, RZ, 0xc0, !PT ;  /* 0x000000011b1b7812 */ /* 0x000fe400078ec0ff */
[----:B------:R-:W-:Y:S02]  /*4990*/  SEL R11, R28, R11, !P3 ;  /* 0x0000000b1c0b7207 */ /* 0x000fe40005800000 */
[----:B------:R-:W-:Y:S02]  /*49a0*/  ISETP.NE.U32.AND P4, PT, R27, 0x1, PT ;  /* 0x000000011b00780c */ /* 0x000fe40003f85070 */
[----:B------:R-:W-:-:S04]  /*49b0*/  VIMNMX R13, PT, PT, R26, R11, PT ;  /* 0x0000000b1a0d7248 */ /* 0x000fc80003fe0100 */
[----:B------:R-:W-:-:S04]  /*49c0*/  SEL R13, R26, R13, !P4 ;  /* 0x0000000d1a0d7207 */ /* 0x000fc80006000000 */
[----:B------:R-:W-:-:S04]  /*49d0*/  VIMNMX R15, PT, PT, R24, R13, PT ;  /* 0x0000000d180f7248 */ /* 0x000fc80003fe0100 */
[----:B------:R-:W-:Y:S01]  /*49e0*/  SEL R15, R24, R15, !P5 ;  /* 0x0000000f180f7207 */ /* 0x000fe20006800000 */
[----:B0-----:R-:W-:-:S07]  /*49f0*/  IMAD.MOV.U32 R23, RZ, RZ, R20 ;  /* 0x000000ffff177224 */ /* 0x001fce00078e0014 */
.L_x_30:
[----:B------:R-:W0:Y:S01]  /*4a00*/  S2R R17, SR_TID.X ;  /* 0x0000000000117919 */ /* 0x000e220000002100 */
[----:B------:R-:W-:Y:S02]  /*4a10*/  ISETP.NE.AND P6, PT, R14, R3, PT ;  /* 0x000000030e00720c */ /* 0x000fe40003fc5270 */
[----:B------:R-:W-:Y:S02]  /*4a20*/  SEL R29, RZ, 0x1, !P1 ;  /* 0x00000001ff1d7807 */ /* 0x000fe40004800000 */
[----:B------:R-:W-:-:S03]  /*4a30*/  SEL R22, RZ, 0xffffffff, !P6 ;  /* 0xffffffffff167807 */ /* 0x000fc60007000000 */
[----:B------:R-:W-:-:S04]  /*4a40*/  IMAD.IADD R20, R29, 0x1, R18 ;  /* 0x000000011d147824 */ /* 0x000fc800078e0212 */
[----:B------:R-:W-:Y:S02]  /*4a50*/  VIADD R18, R20, 0x1 ;  /* 0x0000000114127836 */ /* 0x000fe40000000000 */
[----:B------:R-:W-:-:S04]  /*4a60*/  @P2 IMAD.MOV R18, RZ, RZ, R20 ;  /* 0x000000ffff122224 */ /* 0x000fc800078e0214 */
[----:B------:R-:W-:Y:S02]  /*4a70*/  IMAD.IADD R45, R45, 0x1, R18 ;  /* 0x000000012d2d7824 */ /* 0x000fe400078e0212 */
[----:B0-----:R-:W-:-:S04]  /*4a80*/  IMAD R19, R17, 0x6, RZ ;  /* 0x0000000611137824 */ /* 0x001fc800078e02ff */
[----:B------:R-:W-:-:S05]  /*4a90*/  VIADD R19, R19, 0x5 ;  /* 0x0000000513137836 */ /* 0x000fca0000000000 */
[CC--:B------:R-:W-:Y:S02]  /*4aa0*/  ISETP.GE.U32.AND P0, PT, R19.reuse, R0.reuse, PT ;  /* 0x000000001300720c */ /* 0x0c0fe40003f06070 */
[----:B------:R-:W-:Y:S01]  /*4ab0*/  ISETP.NE.AND P6, PT, R19, R0, PT ;  /* 0x000000001300720c */ /* 0x000fe20003fc5270 */
[----:B------:R-:W-:-:S04]  /*4ac0*/  IMAD.IADD R19, R27, 0x1, R45 ;  /* 0x000000011b137824 */ /* 0x000fc800078e022d */
[----:B------:R-:W-:-:S06]  /*4ad0*/  IMAD.IADD R2, R2, 0x1, R19 ;  /* 0x0000000102027824 */ /* 0x000fcc00078e0213 */
[----:B------:R-:W-:Y:S02]  /*4ae0*/  @P0 SEL R22, RZ, 0xffffffff, P6 ;  /* 0xffffffffff160807 */ /* 0x000fe40003000000 */
[----:B------:R-:W-:Y:S02]  /*4af0*/  ISETP.GE.U32.AND P0, PT, R21, 0x81, PT ;  /* 0x000000811500780c */ /* 0x000fe40003f06070 */
[----:B------:R-:W-:-:S04]  /*4b00*/  LOP3.LUT R22, R22, 0x1, RZ, 0xc0, !PT ;  /* 0x0000000116167812 */ /* 0x000fc800078ec0ff */
[----:B------:R-:W-:-:S07]  /*4b10*/  ISETP.NE.U32.AND P6, PT, R22, 0x1, PT ;  /* 0x000000011600780c */ /* 0x000fce0003fc5070 */
[----:B------:R-:W-:Y:S06]  /*4b20*/  @!P0 BRA `(.L_x_46) ;  /* 0x0000000400688947 */ /* 0x000fec0003800000 */
[----:B------:R-:W-:Y:S01]  /*4b30*/  BAR.SYNC.DEFER_BLOCKING 0x0 ;  /* 0x0000000000007b1d */ /* 0x000fe20000010000 */
[--C-:B-1----:R-:W-:Y:S01]  /*4b40*/  @P1 IMAD.IADD R25, R25, 0x1, -R16.reuse ;  /* 0x0000000119191824 */ /* 0x102fe200078e0a10 */
[----:B------:R-:W-:Y:S01]  /*4b50*/  ISETP.GE.U32.AND P0, PT, R17, R21, PT ;  /* 0x000000151100720c */ /* 0x000fe20003f06070 */
[--C-:B------:R-:W-:Y:S02]  /*4b60*/  @!P2 IMAD.IADD R20, R20, 0x1, -R16.reuse ;  /* 0x000000011414a824 */ /* 0x100fe400078e0a10 */
[--C-:B------:R-:W-:Y:S01]  /*4b70*/  @!P3 IMAD.IADD R18, R18, 0x1, -R16.reuse ;  /* 0x000000011212b824 */ /* 0x100fe200078e0a10 */
[----:B------:R-:W-:Y:S01]  /*4b80*/  @P1 LEA R25, R25, UR4, 0x3 ;  /* 0x0000000419191c11 */ /* 0x000fe2000f8e18ff */
[--C-:B------:R-:W-:Y:S01]  /*4b90*/  @!P4 IMAD.IADD R45, R45, 0x1, -R16.reuse ;  /* 0x000000012d2dc824 */ /* 0x100fe200078e0a10 */
[----:B------:R-:W-:Y:S01]  /*4ba0*/  @!P2 LEA R20, R20, UR4, 0x3 ;  /* 0x000000041414ac11 */ /* 0x000fe2000f8e18ff */
[--C-:B------:R-:W-:Y:S01]  /*4bb0*/  @!P5 IMAD.IADD R19, R19, 0x1, -R16.reuse ;  /* 0x000000011313d824 */ /* 0x100fe200078e0a10 */
[----:B------:R-:W-:Y:S01]  /*4bc0*/  @!P3 LEA R18, R18, UR4, 0x3 ;  /* 0x000000041212bc11 */ /* 0x000fe2000f8e18ff */
[----:B------:R-:W-:Y:S01]  /*4bd0*/  @!P6 IMAD.IADD R2, R2, 0x1, -R16 ;  /* 0x000000010202e824 */ /* 0x000fe200078e0a10 */
[----:B------:R-:W-:Y:S01]  /*4be0*/  @!P4 LEA R45, R45, UR4, 0x3 ;  /* 0x000000042d2dcc11 */ /* 0x000fe2000f8e18ff */
[----:B------:R-:W-:Y:S01]  /*4bf0*/  BSSY.RECONVERGENT B0, `(.L_x_47) ;  /* 0x000004c000007945 */ /* 0x000fe20003800200 */
[----:B------:R-:W-:-:S02]  /*4c00*/  @!P5 LEA R19, R19, UR4, 0x3 ;  /* 0x000000041313dc11 */ /* 0x000fc4000f8e18ff */
[----:B------:R-:W-:Y:S01]  /*4c10*/  @!P6 LEA R2, R2, UR4, 0x3 ;  /* 0x000000040202ec11 */ /* 0x000fe2000f8e18ff */
[----:B------:R0:W-:Y:S04]  /*4c20*/  @P1 STS.64 [R25], R6 ;  /* 0x0000000619001388 */ /* 0x0001e80000000a00 */
[----:B------:R0:W-:Y:S04]  /*4c30*/  @!P2 STS.64 [R20], R4 ;  /* 0x000000041400a388 */ /* 0x0001e80000000a00 */
[----:B------:R0:W-:Y:S04]  /*4c40*/  @!P3 STS.64 [R18], R8 ;  /* 0x000000081200b388 */ /* 0x0001e80000000a00 */
[----:B------:R0:W-:Y:S04]  /*4c50*/  @!P4 STS.64 [R45], R10 ;  /* 0x0000000a2d00c388 */ /* 0x0001e80000000a00 */
[----:B------:R0:W-:Y:S04]  /*4c60*/  @!P5 STS.64 [R19], R12 ;  /* 0x0000000c1300d388 */ /* 0x0001e80000000a00 */
[----:B------:R0:W-:Y:S01]  /*4c70*/  @!P6 STS.64 [R2], R14 ;  /* 0x0000000e0200e388 */ /* 0x0001e20000000a00 */
[----:B------:R-:W-:Y:S06]  /*4c80*/  BAR.SYNC.DEFER_BLOCKING 0x0 ;  /* 0x0000000000007b1d */ /* 0x000fec0000010000 */
[----:B------:R-:W-:Y:S05]  /*4c90*/  @P0 BRA `(.L_x_48) ;  /* 0x0000000400040947 */ /* 0x000fea0003800000 */
[----:B0-----:R-:W-:Y:S01]  /*4ca0*/  LOP3.LUT R2, RZ, R17, RZ, 0x33, !PT ;  /* 0x00000011ff027212 */ /* 0x001fe200078e33ff */
[----:B------:R-:W-:Y:S01]  /*4cb0*/  BSSY.RECONVERGENT B1, `(.L_x_49) ;  /* 0x000001b000017945 */ /* 0x000fe20003800200 */
[----:B------:R-:W-:-:S03]  /*4cc0*/  IMAD.MOV.U32 R13, RZ, RZ, R17 ;  /* 0x000000ffff0d7224 */ /* 0x000fc600078e0011 */
[----:B------:R-:W-:-:S05]  /*4cd0*/  IMAD.IADD R2, R2, 0x1, R21 ;  /* 0x0000000102027824 */ /* 0x000fca00078e0215 */
        /* <DEDUP_REMOVED lines=14> */
.L_x_51:
        /* <DEDUP_REMOVED lines=10> */
.L_x_50:
[----:B------:R-:W-:Y:S05]  /*4e60*/  BSYNC.RECONVERGENT B1 ;  /* 0x0000000000017941 */ /* 0x000fea0003800200 */
.L_x_49:
[----:B------:R-:W-:Y:S05]  /*4e70*/  @!P1 BRA `(.L_x_48) ;  /* 0x00000000008c9947 */ /* 0x000fea0003800000 */
[----:B--2---:R-:W0:Y:S01]  /*4e80*/  LDC.64 R6, c[0x0][0x388] ;  /* 0x0000e200ff067b82 */ /* 0x004e220000000a00 */
[C---:B------:R-:W-:Y:S01]  /*4e90*/  LEA R2, R13.reuse, UR4, 0x3 ;  /* 0x000000040d027c11 */ /* 0x040fe2000f8e18ff */
[C---:B------:R-:W-:Y:S02]  /*4ea0*/  VIADD R20, R13.reuse, 0x100 ;  /* 0x000001000d147836 */ /* 0x040fe40000000000 */
[----:B------:R-:W-:Y:S02]  /*4eb0*/  IMAD.IADD R37, R13, 0x1, R16 ;  /* 0x000000010d257824 */ /* 0x000fe400078e0210 */
[----:B------:R-:W-:Y:S02]  /*4ec0*/  VIADD R2, R2, 0x800 ;  /* 0x0000080002027836 */ /* 0x000fe40000000000 */
[----:B------:R-:W1:Y:S05]  /*4ed0*/  LDC.64 R4, c[0x0][0x398] ;  /* 0x0000e600ff047b82 */ /* 0x000e6a0000000a00 */
.L_x_52:
[----:B------:R-:W2:Y:S01]  /*4ee0*/  LDS.64 R38, [R2+-0x800] ;  /* 0xfff8000002267984 */ /* 0x000ea20000000a00 */
[C---:B-1----:R-:W-:Y:S02]  /*4ef0*/  VIADD R27, R37.reuse, 0x80 ;  /* 0x00000080251b7836 */ /* 0x042fe40000000000 */
        /* <DEDUP_REMOVED lines=14> */
[----:B--2---:R-:W-:Y:S01]  /*4fe0*/  STG.E desc[UR8][R14.64], R38 ;  /* 0x000000260e007986 */ /* 0x004fe2000c101908 */
[----:B-1----:R-:W-:-:S03]  /*4ff0*/  VIADD R2, R2, 0x1000 ;  /* 0x0000100002027836 */ /* 0x002fc60000000000 */
[----:B------:R-:W-:Y:S04]  /*5000*/  STG.E desc[UR8][R18.64], R39 ;  /* 0x0000002712007986 */ /* 0x000fe8000c101908 */
[----:B0-----:R0:W-:Y:S04]  /*5010*/  STG.E desc[UR8][R24.64], R8 ;  /* 0x0000000818007986 */ /* 0x0011e8000c101908 */
[----:B------:R1:W-:Y:S04]  /*5020*/  STG.E desc[UR8][R26.64], R9 ;  /* 0x000000091a007986 */ /* 0x0003e8000c101908 */
[----:B---3--:R1:W-:Y:S04]  /*5030*/  STG.E desc[UR8][R28.64], R10 ;  /* 0x0000000a1c007986 */ /* 0x0083e8000c101908 */
[----:B------:R1:W-:Y:S01]  /*5040*/  STG.E desc[UR8][R30.64], R11 ;  /* 0x0000000b1e007986 */ /* 0x0003e2000c101908 */
[----:B0-----:R-:W-:-:S02]  /*5050*/  VIADD R8, R20, 0x100 ;  /* 0x0000010014087836 */ /* 0x001fc40000000000 */
[----:B------:R-:W-:Y:S01]  /*5060*/  VIADD R20, R20, 0x200 ;  /* 0x0000020014147836 */ /* 0x000fe20000000000 */
[----:B----4-:R1:W-:Y:S02]  /*5070*/  STG.E desc[UR8][R32.64], R12 ;  /* 0x0000000c20007986 */ /* 0x0103e4000c101908 */
[----:B------:R-:W-:Y:S02]  /*5080*/  ISETP.GE.U32.AND P0, PT, R8, R21, PT ;  /* 0x000000150800720c */ /* 0x000fe40003f06070 */
[----:B------:R1:W-:Y:S11]  /*5090*/  STG.E desc[UR8][R34.64], R13 ;  /* 0x0000000d22007986 */ /* 0x0003f6000c101908 */
[----:B------:R-:W-:Y:S05]  /*50a0*/  @!P0 BRA `(.L_x_52) ;  /* 0xfffffffc008c8947 */ /* 0x000fea000383ffff */
.L_x_48:
[----:B------:R-:W-:Y:S05]  /*50b0*/  BSYNC.RECONVERGENT B0 ;  /* 0x0000000000007941 */ /* 0x000fea0003800200 */
.L_x_47:
[----:B------:R-:W-:Y:S05]  /*50c0*/  BRA `(.L_x_53) ;  /* 0x0000000000907947 */ /* 0x000fea0003800000 */
.L_x_46:
[----:B------:R-:W0:Y:S08]  /*50d0*/  @P1 LDC.64 R34, c[0x0][0x388] ;  /* 0x0000e200ff221b82 */ /* 0x000e300000000a00 */
[----:B------:R-:W2:Y:S08]  /*50e0*/  @P1 LDC.64 R36, c[0x0][0x398] ;  /* 0x0000e600ff241b82 */ /* 0x000eb00000000a00 */
[----:B------:R-:W3:Y:S01]  /*50f0*/  @!P2 LDC.64 R26, c[0x0][0x388] ;  /* 0x0000e200ff1aab82 */ /* 0x000ee20000000a00 */
[----:B0-----:R-:W-:-:S07]  /*5100*/  @P1 IMAD.WIDE.U32 R34, R25, 0x4, R34 ;  /* 0x0000000419221825 */ /* 0x001fce00078e0022 */
[----:B------:R-:W0:Y:S01]  /*5110*/  @!P3 LDC.64 R32, c[0x0][0x388] ;  /* 0x0000e200ff20bb82 */ /* 0x000e220000000a00 */
[----:B------:R4:W-:Y:S01]  /*5120*/  @P1 STG.E desc[UR8][R34.64], R6 ;  /* 0x0000000622001986 */ /* 0x0009e2000c101908 */
[----:B--2---:R-:W-:-:S06]  /*5130*/  @P1 IMAD.WIDE.U32 R36, R25, 0x4, R36 ;  /* 0x0000000419241825 */ /* 0x004fcc00078e0024 */
[----:B------:R-:W2:Y:S01]  /*5140*/  @!P3 LDC.64 R30, c[0x0][0x398] ;  /* 0x0000e600ff1ebb82 */ /* 0x000ea20000000a00 */
[----:B------:R5:W-:Y:S01]  /*5150*/  @P1 STG.E desc[UR8][R36.64], R7 ;  /* 0x0000000724001986 */ /* 0x000be2000c101908 */
[----:B---3--:R-:W-:-:S06]  /*5160*/  @!P2 IMAD.WIDE.U32 R26, R20, 0x4, R26 ;  /* 0x00000004141aa825 */ /* 0x008fcc00078e001a */
[----:B------:R-:W3:Y:S01]  /*5170*/  @!P2 LDC.64 R24, c[0x0][0x398] ;  /* 0x0000e600ff18ab82 */ /* 0x000ee20000000a00 */
[----:B------:R0:W-:Y:S07]  /*5180*/  @!P2 STG.E desc[UR8][R26.64], R4 ;  /* 0x000000041a00a986 */ /* 0x0001ee000c101908 */
[----:B------:R-:W1:Y:S01]  /*5190*/  @!P4 LDC.64 R28, c[0x0][0x388] ;  /* 0x0000e200ff1ccb82 */ /* 0x000e620000000a00 */
[----:B0-----:R-:W-:-:S07]  /*51a0*/  @!P3 IMAD.WIDE.U32 R32, R18, 0x4, R32 ;  /* 0x000000041220b825 */ /* 0x001fce00078e0020 */
[----:B----4-:R-:W0:Y:S01]  /*51b0*/  @!P4 LDC.64 R34, c[0x0][0x398] ;  /* 0x0000e600ff22cb82 */ /* 0x010e220000000a00 */
[----:B--2---:R-:W-:-:S07]  /*51c0*/  @!P3 IMAD.WIDE.U32 R30, R18, 0x4, R30 ;  /* 0x00000004121eb825 */ /* 0x004fce00078e001e */
[----:B-----5:R-:W2:Y:S01]  /*51d0*/  @!P5 LDC.64 R36, c[0x0][0x388] ;  /* 0x0000e200ff24db82 */ /* 0x020ea20000000a00 */
[----:B---3--:R-:W-:-:S05]  /*51e0*/  @!P2 IMAD.WIDE.U32 R24, R20, 0x4, R24 ;  /* 0x000000041418a825 */ /* 0x008fca00078e0018 */
[----:B------:R3:W-:Y:S02]  /*51f0*/  @!P2 STG.E desc[UR8][R24.64], R5 ;  /* 0x000000051800a986 */ /* 0x0007e4000c101908 */
[----:B------:R-:W4:Y:S01]  /*5200*/  @!P5 LDC.64 R38, c[0x0][0x398] ;  /* 0x0000e600ff26db82 */ /* 0x000f220000000a00 */
[C---:B-1----:R-:W-:Y:S01]  /*5210*/  @!P4 IMAD.WIDE.U32 R28, R45.reuse, 0x4, R28 ;  /* 0x000000042d1cc825 */ /* 0x042fe200078e001c */
[----:B------:R3:W-:Y:S04]  /*5220*/  @!P3 STG.E desc[UR8][R32.64], R8 ;  /* 0x000000082000b986 */ /* 0x0007e8000c101908 */
[----:B------:R3:W-:Y:S02]  /*5230*/  @!P3 STG.E desc[UR8][R30.64], R9 ;  /* 0x000000091e00b986 */ /* 0x0007e4000c101908 */
[----:B------:R-:W1:Y:S01]  /*5240*/  @!P6 LDC.64 R40, c[0x0][0x388] ;  /* 0x0000e200ff28eb82 */ /* 0x000e620000000a00 */
[----:B0-----:R-:W-:Y:S01]  /*5250*/  @!P4 IMAD.WIDE.U32 R34, R45, 0x4, R34 ;  /* 0x000000042d22c825 */ /* 0x001fe200078e0022 */
[----:B------:R3:W-:Y:S04]  /*5260*/  @!P4 STG.E desc[UR8][R28.64], R10 ;  /* 0x0000000a1c00c986 */ /* 0x0007e8000c101908 */
[----:B------:R3:W-:Y:S02]  /*5270*/  @!P4 STG.E desc[UR8][R34.64], R11 ;  /* 0x0000000b2200c986 */ /* 0x0007e4000c101908 */
[----:B------:R-:W0:Y:S01]  /*5280*/  @!P6 LDC.64 R42, c[0x0][0x398] ;  /* 0x0000e600ff2aeb82 */ /* 0x000e220000000a00 */
[----:B--2---:R-:W-:-:S05]  /*5290*/  @!P5 IMAD.WIDE.U32 R36, R19, 0x4, R36 ;  /* 0x000000041324d825 */ /* 0x004fca00078e0024 */
[----:B------:R3:W-:Y:S01]  /*52a0*/  @!P5 STG.E desc[UR8][R36.64], R12 ;  /* 0x0000000c2400d986 */ /* 0x0007e2000c101908 */
[----:B----4-:R-:W-:-:S05]  /*52b0*/  @!P5 IMAD.WIDE.U32 R38, R19, 0x4, R38 ;  /* 0x000000041326d825 */ /* 0x010fca00078e0026 */
[----:B------:R3:W-:Y:S01]  /*52c0*/  @!P5 STG.E desc[UR8][R38.64], R13 ;  /* 0x0000000d2600d986 */ /* 0x0007e2000c101908 */
[----:B-1----:R-:W-:-:S05]  /*52d0*/  @!P6 IMAD.WIDE.U32 R40, R2, 0x4, R40 ;  /* 0x000000040228e825 */ /* 0x002fca00078e0028 */
[----:B------:R3:W-:Y:S01]  /*52e0*/  @!P6 STG.E desc[UR8][R40.64], R14 ;  /* 0x0000000e2800e986 */ /* 0x0007e2000c101908 */
[----:B0-----:R-:W-:-:S05]  /*52f0*/  @!P6 IMAD.WIDE.U32 R42, R2, 0x4, R42 ;  /* 0x00000004022ae825 */ /* 0x001fca00078e002a */
[----:B------:R3:W-:Y:S02]  /*5300*/  @!P6 STG.E desc[UR8][R42.64], R15 ;  /* 0x0000000f2a00e986 */ /* 0x0007e4000c101908 */
.L_x_53:
[----:B------:R-:W-:-:S13]  /*5310*/  ISETP.NE.AND P0, PT, R17, 0x7f, PT ;  /* 0x0000007f1100780c */ /* 0x000fda0003f05270 */
[----:B------:R-:W-:Y:S05]  /*5320*/  @P0 EXIT ;  /* 0x000000000000094d */ /* 0x000fea0003800000 */
[----:B01-3--:R-:W0:Y:S01]  /*5330*/  LDC.64 R8, c[0x0][0x3a0] ;  /* 0x0000e800ff087b82 */ /* 0x00be220000000a00 */
[----:B------:R-:W-:Y:S01]  /*5340*/  ISETP.NE.AND P0, PT, R0, 0x300, PT ;  /* 0x000003000000780c */ /* 0x000fe20003f05270 */
[----:B------:R-:W-:-:S12]  /*5350*/  IMAD.IADD R21, R16, 0x1, R21 ;  /* 0x0000000110157824 */ /* 0x000fd800078e0215 */
[----:B------:R-:W-:Y:S05]  /*5360*/  @P0 BRA `(.L_x_54) ;  /* 0x00000000001c0947 */ /* 0x000fea0003800000 */
[----:B--2---:R-:W1:Y:S08]  /*5370*/  LDC.64 R4, c[0x0][0x388] ;  /* 0x0000e200ff047b82 */ /* 0x004e700000000a00 */
[----:B------:R-:W2:Y:S01]  /*5380*/  LDC.64 R6, c[0x0][0x398] ;  /* 0x0000e600ff067b82 */ /* 0x000ea20000000a00 */
[----:B-1----:R-:W-:-:S05]  /*5390*/  IMAD.WIDE.U32 R4, R21, 0x4, R4 ;  /* 0x0000000415047825 */ /* 0x002fca00078e0004 */
[----:B------:R1:W-:Y:S01]  /*53a0*/  STG.E desc[UR8][R4.64], R3 ;  /* 0x0000000304007986 */ /* 0x0003e2000c101908 */
[----:B--2---:R-:W-:-:S04]  /*53b0*/  IMAD.WIDE.U32 R6, R21, 0x4, R6 ;  /* 0x0000000415067825 */ /* 0x004fc800078e0006 */
[----:B------:R-:W-:Y:S01]  /*53c0*/  VIADD R21, R21, 0x1 ;  /* 0x0000000115157836 */ /* 0x000fe20000000000 */
[----:B------:R1:W-:Y:S06]  /*53d0*/  STG.E desc[UR8][R6.64], R23 ;  /* 0x0000001706007986 */ /* 0x0003ec000c101908 */
.L_x_54:
[----:B0-----:R-:W-:Y:S01]  /*53e0*/  STG.E desc[UR8][R8.64], R21 ;  /* 0x0000001508007986 */ /* 0x001fe2000c101908 */
[----:B------:R-:W-:Y:S05]  /*53f0*/  EXIT ;  /* 0x000000000000794d */ /* 0x000fea0003800000 */
.L_x_10:
[----:B------:R-:W-:Y:S01]  /*5400*/  BSSY B1, `(.L_x_55) ;  /* 0x0000006000017945 */ /* 0x000fe20003800000 */
[----:B------:R-:W-:Y:S01]  /*5410*/  PLOP3.LUT P3, PT, P1, PT, PT, 0x8, 0x80 ;  /* 0x000000000080781c */ /* 0x000fe20000f6e170 */
[----:B------:R-:W-:-:S12]  /*5420*/  IMAD.MOV.U32 R5, RZ, RZ, -0x1 ;  /* 0xffffffffff057424 */ /* 0x000fd800078e00ff */
[----:B------:R-:W-:Y:S05]  /*5430*/  WARPSYNC.COLLECTIVE R5, `(.L_x_56) ;  /* 0x0000000005087348 */ /* 0x000fea0003c00000 */
[----:B------:R-:W-:Y:S01]  /*5440*/  VOTE.ANY P3, P3 ;  /* 0x0000000000ff7806 */ /* 0x000fe20001860100 */
[----:B------:R-:W-:-:S12]  /*5450*/  ENDCOLLECTIVE ;  /* 0x000000000000791b */ /* 0x000fd80003800000 */
.L_x_56:
[----:B------:R-:W-:Y:S05]  /*5460*/  BSYNC B1 ;  /* 0x0000000000017941 */ /* 0x000fea0003800000 */
.L_x_55:
[----:B------:R-:W-:Y:S01]  /*5470*/  PLOP3.LUT P1, PT, P3, PT, PT, 0x80, 0x8 ;  /* 0x000000000008781c */ /* 0x000fe20001f2f070 */
[----:B------:R-:W-:-:S12]  /*5480*/  BRA `(.L_x_57) ;  /* 0xffffffbc00a07947 */ /* 0x000fd8000383ffff */
.L_x_12:
[----:B------:R-:W0:Y:S01]  /*5490*/  S2R R29, SR_GEMASK ;  /* 0x00000000001d7919 */ /* 0x000e220000003c00 */
[----:B------:R-:W-:Y:S01]  /*54a0*/  BSSY B1, `(.L_x_58) ;  /* 0x0000006000017945 */ /* 0x000fe20003800000 */
[----:B------:R-:W-:Y:S01]  /*54b0*/  PLOP3.LUT P3, PT, P3, PT, PT, 0x8, 0x80 ;  /* 0x000000000080781c */ /* 0x000fe20001f6e170 */
[----:B------:R-:W-:-:S12]  /*54c0*/  IMAD.MOV.U32 R5, RZ, RZ, -0x1 ;  /* 0xffffffffff057424 */ /* 0x000fd800078e00ff */
[----:B0-----:R-:W-:Y:S05]  /*54d0*/  WARPSYNC.COLLECTIVE R5, `(.L_x_59) ;  /* 0x0000000005087348 */ /* 0x001fea0003c00000 */
[----:B------:R-:W-:Y:S01]  /*54e0*/  VOTE.ANY R5, PT, P3 ;  /* 0x0000000000057806 */ /* 0x000fe200018e0100 */
[----:B0-----:R-:W-:Y:S06]  /*54f0*/  ENDCOLLECTIVE ;  /* 0x000000000000791b */ /* 0x001fec0003800000 */
.L_x_59:
[----:B------:R-:W-:Y:S05]  /*5500*/  BSYNC B1 ;  /* 0x0000000000017941 */ /* 0x000fea0003800000 */
.L_x_58:
[----:B------:R-:W-:Y:S01]  /*5510*/  LOP3.LUT R5, R5, 0x80000000, R29, 0xec, !PT ;  /* 0x8000000005057812 */ /* 0x000fe200078eec1d */
[----:B------:R-:W-:Y:S01]  /*5520*/  IMAD.MOV.U32 R18, RZ, RZ, R20 ;  /* 0x000000ffff127224 */ /* 0x000fe200078e0014 */
[----:B------:R-:W-:Y:S01]  /*5530*/  ISETP.NE.AND P2, PT, R20, RZ, PT ;  /* 0x000000ff1400720c */ /* 0x000fe20003f45270 */
[----:B------:R-:W-:Y:S01]  /*5540*/  IMAD.MOV.U32 R17, RZ, RZ, 0x1 ;  /* 0x00000001ff117424 */ /* 0x000fe200078e00ff */
[----:B------:R-:W-:Y:S01]  /*5550*/  ISETP.NE.U32.AND P4, PT, R22, 0x65, PT ;  /* 0x000000651600780c */ /* 0x000fe20003f85070 */
[----:B------:R-:W-:-:S03]  /*5560*/  VIADD R16, R5, 0xffffffff ;  /* 0xffffffff05107836 */ /* 0x000fc60000000000 */
[----:B------:R-:W-:Y:S02]  /*5570*/  ISETP.NE.AND.EX P4, PT, R23, RZ, PT, P4 ;  /* 0x000000ff1700720c */ /* 0x000fe40003f85340 */
[----:B------:R-:W-:Y:S01]  /*5580*/  LOP3.LUT R33, R5, R16, RZ, 0xc, !PT ;  /* 0x0000001005217212 */ /* 0x000fe200078e0cff */
[----:B------:R-:W-:-:S05]  /*5590*/  IMAD.MOV.U32 R5, RZ, RZ, -0x1 ;  /* 0xffffffffff057424 */ /* 0x000fca00078e00ff */
[----:B------:R-:W0:Y:S02]  /*55a0*/  POPC R33, R33 ;  /* 0x0000002100217309 */ /* 0x000e240000000000 */
[----:B0-----:R-:W-:Y:S01]  /*55b0*/  IMAD.MOV.U32 R16, RZ, RZ, R33 ;  /* 0x000000ffff107224 */ /* 0x001fe200078e0021 */
[----:B------:R-:W-:-:S13]  /*55c0*/  ISETP.GE.AND P1, PT, R30, R33, PT ;  /* 0x000000211e00720c */ /* 0x000fda0003f26270 */
[----:B------:R-:W-:Y:S05]  /*55d0*/  WARPSYNC.COLLECTIVE R5, `(.L_x_60) ;  /* 0x0000000005087348 */ /* 0x000fea0003c00000 */
[----:B------:R0:W1:Y:S02]  /*55e0*/  SHFL.DOWN P3, R27, R18, R17, R16 ;  /* 0x08000011121b7389 */ /* 0x0000640000060010 */
[----:B01----:R-:W-:Y:S05]  /*55f0*/  ENDCOLLECTIVE ;  /* 0x000000000000791b */ /* 0x003fea0003800000 */
.L_x_60:
[----:B------:R-:W-:Y:S02]  /*5600*/  IMAD.MOV.U32 R18, RZ, RZ, R21 ;  /* 0x000000ffff127224 */ /* 0x000fe400078e0015 */
[----:B------:R-:W-:-:S07]  /*5610*/  IMAD.MOV.U32 R32, RZ, RZ, R27 ;  /* 0x000000ffff207224 */ /* 0x000fce00078e001b */
[----:B------:R-:W-:Y:S05]  /*5620*/  WARPSYNC.COLLECTIVE R5, `(.L_x_61) ;  /* 0x0000000005087348 */ /* 0x000fea0003c00000 */
[----:B------:R0:W1:Y:S02]  /*5630*/  SHFL.DOWN P3, R27, R18, R17, R16 ;  /* 0x08000011121b7389 */ /* 0x0000640000060010 */
[----:B01----:R-:W-:Y:S05]  /*5640*/  ENDCOLLECTIVE ;  /* 0x000000000000791b */ /* 0x003fea0003800000 */
.L_x_61:
[----:B------:R-:W-:Y:S02]  /*5650*/  IMAD.MOV.U32 R17, RZ, RZ, 0x2 ;  /* 0x00000002ff117424 */ /* 0x000fe400078e00ff */
[----:B------:R-:W-:Y:S01]  /*5660*/  IMAD.MOV.U32 R35, RZ, RZ, R27 ;  /* 0x000000ffff237224 */ /* 0x000fe200078e001b */
[----:B------:R-:W-:Y:S01]  /*5670*/  SEL R27, R32, RZ, !P1 ;  /* 0x000000ff201b7207 */ /* 0x000fe20004800000 */
[----:B------:R-:W-:-:S03]  /*5680*/  VIADD R32, R30, 0x2 ;  /* 0x000000021e207836 */ /* 0x000fc60000000000 */
[----:B------:R-:W-:Y:S01]  /*5690*/  VIMNMX R35, PT, PT, R21, R35, PT ;  /* 0x0000002315237248 */ /* 0x000fe20003fe0100 */
[----:B------:R-:W-:-:S03]  /*56a0*/  IMAD.IADD R36, R20, 0x1, R27 ;  /* 0x0000000114247824 */ /* 0x000fc600078e021b */
[-C--:B------:R-:W-:Y:S01]  /*56b0*/  SEL R35, R35, R21.reuse, !P2 ;  /* 0x0000001523237207 */ /* 0x080fe20005000000 */
[----:B------:R-:W-:Y:S01]  /*56c0*/  IMAD.MOV.U32 R18, RZ, RZ, R36 ;  /* 0x000000ffff127224 */ /* 0x000fe200078e0024 */
[----:B------:R-:W-:Y:S02]  /*56d0*/  ISETP.NE.AND P2, PT, R36, RZ, PT ;  /* 0x000000ff2400720c */ /* 0x000fe40003f45270 */
[----:B------:R-:W-:Y:S01]  /*56e0*/  SEL R37, R35, R21, !P1 ;  /* 0x0000001523257207 */ /* 0x000fe20004800000 */
[----:B------:R-:W-:-:S10]  /*56f0*/  VIADD R35, R30, 0x8 ;  /* 0x000000081e237836 */ /* 0x000fd40000000000 */
[----:B------:R-:W-:Y:S05]  /*5700*/  WARPSYNC.COLLECTIVE R5, `(.L_x_62) ;  /* 0x0000000005087348 */ /* 0x000fea0003c00000 */
[----:B------:R0:W1:Y:S02]  /*5710*/  SHFL.DOWN P3, R27, R18, R17, R16 ;  /* 0x08000011121b7389 */ /* 0x0000640000060010 */
[----:B01----:R-:W-:Y:S05]  /*5720*/  ENDCOLLECTIVE ;  /* 0x000000000000791b */ /* 0x003fea0003800000 */
.L_x_62:
[----:B------:R-:W-:Y:S01]  /*5730*/  ISETP.GT.AND P1, PT, R32, R33, PT ;  /* 0x000000212000720c */ /* 0x000fe20003f24270 */
[----:B------:R-:W-:Y:S02]  /*5740*/  IMAD.MOV.U32 R18, RZ, RZ, R37 ;  /* 0x000000ffff127224 */ /* 0x000fe400078e0025 */
[----:B------:R-:W-:-:S10]  /*5750*/  IMAD.MOV.U32 R34, RZ, RZ, R27 ;  /* 0x000000ffff227224 */ /* 0x000fd400078e001b */
[----:B------:R-:W-:Y:S05]  /*5760*/  WARPSYNC.COLLECTIVE R5, `(.L_x_63) ;  /* 0x0000000005087348 */ /* 0x000fea0003c00000 */
[----:B------:R0:W1:Y:S02]  /*5770*/  SHFL.DOWN P3, R27, R18, R17, R16 ;  /* 0x08000011121b7389 */ /* 0x0000640000060010 */
[----:B01----:R-:W-:Y:S05]  /*5780*/  ENDCOLLECTIVE ;  /* 0x000000000000791b */ /* 0x003fea0003800000 */
.L_x_63:
[----:B------:R-:W-:Y:S01]  /*5790*/  SEL R21, R34, RZ, !P1 ;  /* 0x000000ff22157207 */ /* 0x000fe20004800000 */
[----:B------:R-:W-:-:S04]  /*57a0*/  VIADD R34, R30, 0x4 ;  /* 0x000000041e227836 */ /* 0x000fc80000000000 */
[----:B------:R-:W-:-:S04]  /*57b0*/  IMAD.IADD R20, R36, 0x1, R21 ;  /* 0x0000000124147824 */ /* 0x000fc800078e0215 */
[----:B------:R-:W-:Y:S02]  /*57c0*/  IMAD.MOV.U32 R18, RZ, RZ, R20 ;  /* 0x000000ffff127224 */ /* 0x000fe400078e0014 */
[----:B------:R-:W-:Y:S02]  /*57d0*/  IMAD.MOV.U32 R17, RZ, RZ, 0x4 ;  /* 0x00000004ff117424 */ /* 0x000fe400078e00ff */
[----:B------:R-:W-:-:S07]  /*57e0*/  IMAD.MOV.U32 R40, RZ, RZ, R27 ;  /* 0x000000ffff287224 */ /* 0x000fce00078e001b */
[----:B------:R-:W-:Y:S05]  /*57f0*/  WARPSYNC.COLLECTIVE R5, `(.L_x_64) ;  /* 0x0000000005087348 */ /* 0x000fea0003c00000 */
[----:B------:R0:W1:Y:S02]  /*5800*/  SHFL.DOWN P3, R27, R18, R17, R16 ;  /* 0x08000011121b7389 */ /* 0x0000640000060010 */
[----:B01----:R-:W-:Y:S05]  /*5810*/  ENDCOLLECTIVE ;  /* 0x000000000000791b */ /* 0x003fea0003800000 */
.L_x_64:
[----:B------:R-:W-:-:S04]  /*5820*/  VIMNMX R40, PT, PT, R37, R40, PT ;  /* 0x0000002825287248 */ /* 0x000fc80003fe0100 */
[----:B------:R-:W-:Y:S02]  /*5830*/  @!P1 SEL R37, R40, R37, !P2 ;  /* 0x0000002528259207 */ /* 0x000fe40005000000 */
[----:B------:R-:W-:Y:S02]  /*5840*/  ISETP.GT.AND P1, PT, R34, R33, PT ;  /* 0x000000212200720c */ /* 0x000fe40003f24270 */
[----:B------:R-:W-:Y:S01]  /*5850*/  ISETP.NE.AND P2, PT, R20, RZ, PT ;  /* 0x000000ff1400720c */ /* 0x000fe20003f45270 */
[----:B------:R-:W-:Y:S02]  /*5860*/  IMAD.MOV.U32 R18, RZ, RZ, R37 ;  /* 0x000000ffff127224 */ /* 0x000fe400078e0025 */
[----:B------:R-:W-:-:S10]  /*5870*/  IMAD.MOV.U32 R21, RZ, RZ, R27 ;  /* 0x000000ffff157224 */ /* 0x000fd400078e001b */
[----:B------:R-:W-:Y:S05]  /*5880*/  WARPSYNC.COLLECTIVE R5, `(.L_x_65) ;  /* 0x0000000005087348 */ /* 0x000fea0003c00000 */
[----:B------:R0:W1:Y:S02]  /*5890*/  SHFL.DOWN P3, R27, R18, R17, R16 ;  /* 0x08000011121b7389 */ /* 0x0000640000060010 */
[----:B01----:R-:W-:Y:S05]  /*58a0*/  ENDCOLLECTIVE ;  /* 0x000000000000791b */ /* 0x003fea0003800000 */
.L_x_65:
[----:B------:R-:W-:-:S05]  /*58b0*/  SEL R21, R21, RZ, !P1 ;  /* 0x000000ff15157207 */ /* 0x000fca0004800000 */
[----:B------:R-:W-:-:S04]  /*58c0*/  IMAD.IADD R36, R20, 0x1, R21 ;  /* 0x0000000114247824 */ /* 0x000fc800078e0215 */
[----:B------:R-:W-:Y:S02]  /*58d0*/  IMAD.MOV.U32 R18, RZ, RZ, R36 ;  /* 0x000000ffff127224 */ /* 0x000fe400078e0024 */
[----:B------:R-:W-:Y:S02]  /*58e0*/  IMAD.MOV.U32 R17, RZ, RZ, 0x8 ;  /* 0x00000008ff117424 */ /* 0x000fe400078e00ff */
[----:B------:R-:W-:-:S07]  /*58f0*/  IMAD.MOV.U32 R40, RZ, RZ, R27 ;  /* 0x000000ffff287224 */ /* 0x000fce00078e001b */
[----:B------:R-:W-:Y:S05]  /*5900*/  WARPSYNC.COLLECTIVE R5, `(.L_x_66) ;  /* 0x0000000005087348 */ /* 0x000fea0003c00000 */
[----:B------:R0:W1:Y:S02]  /*5910*/  SHFL.DOWN P3, R27, R18, R17, R16 ;  /* 0x08000011121b7389 */ /* 0x0000640000060010 */
[----:B01----:R-:W-:Y:S05]  /*5920*/  ENDCOLLECTIVE ;  /* 0x000000000000791b */ /* 0x003fea0003800000 */
.L_x_66:
[----:B------:R-:W-:-:S04]  /*5930*/  VIMNMX R40, PT, PT, R37, R40, PT ;  /* 0x0000002825287248 */ /* 0x000fc80003fe0100 */
[----:B------:R-:W-:Y:S02]  /*5940*/  @!P1 SEL R37, R40, R37, !P2 ;  /* 0x0000002528259207 */ /* 0x000fe40005000000 */
[----:B------:R-:W-:Y:S02]  /*5950*/  ISETP.GT.AND P1, PT, R35, R33, PT ;  /* 0x000000212300720c */ /* 0x000fe40003f24270 */
[----:B------:R-:W-:Y:S01]  /*5960*/  ISETP.NE.AND P2, PT, R36, RZ, PT ;  /* 0x000000ff2400720c */ /* 0x000fe20003f45270 */
[----:B------:R-:W-:Y:S01]  /*5970*/  IMAD.MOV.U32 R18, RZ, RZ, R37 ;  /* 0x000000ffff127224 */ /* 0x000fe200078e0025 */
[----:B------:R-:W-:-:S05]  /*5980*/  SEL R27, R27, RZ, !P1 ;  /* 0x000000ff1b1b7207 */ /* 0x000fca0004800000 */
[----:B------:R-:W-:-:S07]  /*5990*/  IMAD.IADD R42, R36, 0x1, R27 ;  /* 0x00000001242a7824 */ /* 0x000fce00078e021b */
[----:B------:R-:W-:Y:S05]  /*59a0*/  WARPSYNC.COLLECTIVE R5, `(.L_x_67) ;  /* 0x0000000005087348 */ /* 0x000fea0003c00000 */
[----:B------:R0:W1:Y:S02]  /*59b0*/  SHFL.DOWN P3, R27, R18, R17, R16 ;  /* 0x08000011121b7389 */ /* 0x0000640000060010 */
[----:B01----:R-:W-:Y:S05]  /*59c0*/  ENDCOLLECTIVE ;  /* 0x000000000000791b */ /* 0x003fea0003800000 */
.L_x_67:
[----:B------:R-:W-:Y:S02]  /*59d0*/  VIADD R36, R30, 0x10 ;  /* 0x000000101e247836 */ /* 0x000fe40000000000 */
[----:B------:R-:W-:Y:S02]  /*59e0*/  IMAD.MOV.U32 R18, RZ, RZ, R42 ;  /* 0x000000ffff127224 */ /* 0x000fe400078e002a */
[----:B------:R-:W-:Y:S02]  /*59f0*/  IMAD.MOV.U32 R17, RZ, RZ, 0x10 ;  /* 0x00000010ff117424 */ /* 0x000fe400078e00ff */
[----:B------:R-:W-:-:S07]  /*5a00*/  IMAD.MOV.U32 R40, RZ, RZ, R27 ;  /* 0x000000ffff287224 */ /* 0x000fce00078e001b */
[----:B------:R-:W-:Y:S05]  /*5a10*/  WARPSYNC.COLLECTIVE R5, `(.L_x_68) ;  /* 0x0000000005087348 */ /* 0x000fea0003c00000 */
[----:B------:R0:W1:Y:S02]  /*5a20*/  SHFL.DOWN P3, R27, R18, R17, R16 ;  /* 0x08000011121b7389 */ /* 0x0000640000060010 */
[----:B01----:R-:W-:Y:S05]  /*5a30*/  ENDCOLLECTIVE ;  /* 0x000000000000791b */ /* 0x003fea0003800000 */
.L_x_68:
        /* <DEDUP_REMOVED lines=9> */
.L_x_69:
[----:B------:R-:W-:Y:S05]  /*5ad0*/  WARPSYNC.COLLECTIVE R5, `(.L_x_70) ;  /* 0x0000000005087348 */ /* 0x000fea0003c00000 */
[----:B------:R-:W-:Y:S01]  /*5ae0*/  VOTE.ALL P4, P4 ;  /* 0x0000000000ff7806 */ /* 0x000fe20002080000 */
[----:B------:R-:W-:-:S12]  /*5af0*/  ENDCOLLECTIVE ;  /* 0x000000000000791b */ /* 0x000fd80003800000 */
.L_x_70:
[----:B------:R-:W-:-:S05]  /*5b00*/  SEL R33, R41, RZ, !P1 ;  /* 0x000000ff29217207 */ /* 0x000fca0004800000 */
[----:B------:R-:W-:Y:S01]  /*5b10*/  IMAD.IADD R33, R42, 0x1, R33 ;  /* 0x000000012a217824 */ /* 0x000fe200078e0221 */
[----:B------:R-:W-:-:S04]  /*5b20*/  VIMNMX R20, PT, PT, R37, R27, PT ;  /* 0x0000001b25147248 */ /* 0x000fc80003fe0100 */
[----:B------:R-:W-:Y:S02]  /*5b30*/  @!P1 SEL R37, R20, R37, !P2 ;  /* 0x0000002514259207 */ /* 0x000fe40005000000 */
[----:B------:R-:W0:Y:S02]  /*5b40*/  LDC.64 R20, c[0x0][0x3a8] ;  /* 0x0000ea00ff147b82 */ /* 0x000e240000000a00 */
[----:B0-----:R-:W-:Y:S01]  /*5b50*/  IADD3 R40, P2, PT, R20, 0x200, RZ ;  /* 0x0000020014287810 */ /* 0x001fe20007f5e0ff */
[----:B------:R-:W-:-:S04]  /*5b60*/  IMAD.MOV.U32 R20, RZ, RZ, R37 ;  /* 0x000000ffff147224 */ /* 0x000fc800078e0025 */
[----:B------:R-:W-:Y:S01]  /*5b70*/  IMAD.X R41, RZ, RZ, R21, P2 ;  /* 0x000000ffff297224 */ /* 0x000fe200010e0615 */
[----:B------:R-:W-:Y:S07]  /*5b80*/  BRA `(.L_x_71) ;  /* 0xffffffb800dc7947 */ /* 0x000fee000383ffff */
.L_x_14:
[----:B------:R-:W-:Y:S01]  /*5b90*/  BSSY B1, `(.L_x_72) ;  /* 0x0000006000017945 */ /* 0x000fe20003800000 */
[----:B------:R-:W-:Y:S01]  /*5ba0*/  PLOP3.LUT P3, PT, P1, PT, PT, 0x8, 0x80 ;  /* 0x000000000080781c */ /* 0x000fe20000f6e170 */
[----:B------:R-:W-:-:S12]  /*5bb0*/  IMAD.MOV.U32 R5, RZ, RZ, -0x1 ;  /* 0xffffffffff057424 */ /* 0x000fd800078e00ff */
[----:B------:R-:W-:Y:S05]  /*5bc0*/  WARPSYNC.COLLECTIVE R5, `(.L_x_73) ;  /* 0x0000000005087348 */ /* 0x000fea0003c00000 */
[----:B------:R-:W-:Y:S01]  /*5bd0*/  VOTE.ANY P3, P3 ;  /* 0x0000000000ff7806 */ /* 0x000fe20001860100 */
[----:B------:R-:W-:-:S12]  /*5be0*/  ENDCOLLECTIVE ;  /* 0x000000000000791b */ /* 0x000fd80003800000 */
.L_x_73:
[----:B------:R-:W-:Y:S05]  /*5bf0*/  BSYNC B1 ;  /* 0x0000000000017941 */ /* 0x000fea0003800000 */
.L_x_72:
[----:B------:R-:W-:Y:S01]  /*5c00*/  PLOP3.LUT P1, PT, P3, PT, PT, 0x80, 0x8 ;  /* 0x000000000008781c */ /* 0x000fe20001f2f070 */
[----:B------:R-:W-:-:S12]  /*5c10*/  BRA `(.L_x_74) ;  /* 0xffffffb800e07947 */ /* 0x000fd8000383ffff */
.L_x_16:
[----:B------:R-:W-:Y:S01]  /*5c20*/  ISETP.NE.U32.AND P4, PT, R22, 0x65, PT ;  /* 0x000000651600780c */ /* 0x000fe20003f85070 */
[----:B------:R-:W-:Y:S01]  /*5c30*/  BSSY B1, `(.L_x_75) ;  /* 0x0000007000017945 */ /* 0x000fe20003800000 */
[----:B------:R-:W-:Y:S01]  /*5c40*/  PLOP3.LUT P3, PT, P3, PT, PT, 0x8, 0x80 ;  /* 0x000000000080781c */ /* 0x000fe20001f6e170 */
[----:B------:R-:W-:Y:S01]  /*5c50*/  IMAD.MOV.U32 R5, RZ, RZ, -0x1 ;  /* 0xffffffffff057424 */ /* 0x000fe200078e00ff */
[----:B------:R-:W-:-:S13]  /*5c60*/  ISETP.NE.AND.EX P4, PT, R23, RZ, PT, P4 ;  /* 0x000000ff1700720c */ /* 0x000fda0003f85340 */
[----:B------:R-:W-:Y:S05]  /*5c70*/  WARPSYNC.COLLECTIVE R5, `(.L_x_76) ;  /* 0x0000000005087348 */ /* 0x000fea0003c00000 */
[----:B------:R-:W-:Y:S01]  /*5c80*/  VOTE.ANY R5, PT, P3 ;  /* 0x0000000000057806 */ /* 0x000fe200018e0100 */
[----:B------:R-:W-:Y:S06]  /*5c90*/  ENDCOLLECTIVE ;  /* 0x000000000000791b */ /* 0x000fec0003800000 */
.L_x_76:
[----:B------:R-:W-:Y:S05]  /*5ca0*/  BSYNC B1 ;  /* 0x0000000000017941 */ /* 0x000fea0003800000 */
.L_x_75:
[----:B------:R-:W-:Y:S01]  /*5cb0*/  LOP3.LUT R5, R5, 0x80000000, R29, 0xec, !PT ;  /* 0x8000000005057812 */ /* 0x000fe200078eec1d */
[----:B------:R-:W-:Y:S01]  /*5cc0*/  IMAD.MOV.U32 R18, RZ, RZ, R20 ;  /* 0x000000ffff127224 */ /* 0x000fe200078e0014 */
[----:B------:R-:W-:Y:S01]  /*5cd0*/  ISETP.NE.AND P2, PT, R20, RZ, PT ;  /* 0x000000ff1400720c */ /* 0x000fe20003f45270 */
[----:B------:R-:W-:Y:S02]  /*5ce0*/  IMAD.MOV.U32 R17, RZ, RZ, 0x1 ;  /* 0x00000001ff117424 */ /* 0x000fe400078e00ff */
[----:B------:R-:W-:Y:S02]  /*5cf0*/  VIADD R16, R5, 0xffffffff ;  /* 0xffffffff05107836 */ /* 0x000fe40000000000 */
[----:B------:R-:W-:-:S03]  /*5d00*/  VIADD R31, R31, 0xffffffe0 ;  /* 0xffffffe01f1f7836 */ /* 0x000fc60000000000 */
[----:B------:R-:W-:Y:S01]  /*5d10*/  LOP3.LUT R22, R5, R16, RZ, 0xc, !PT ;  /* 0x0000001005167212 */ /* 0x000fe200078e0cff */
[----:B------:R-:W-:-:S03]  /*5d20*/  IMAD.MOV.U32 R5, RZ, RZ, -0x1 ;  /* 0xffffffffff057424 */ /* 0x000fc600078e00ff */
[----:B------:R0:W1:Y:S04]  /*5d30*/  POPC R16, R22 ;  /* 0x0000001600107309 */ /* 0x0000680000000000 */
[----:B01----:R-:W-:Y:S05]  /*5d40*/  WARPSYNC.COLLECTIVE R5, `(.L_x_77) ;  /* 0x0000000005087348 */ /* 0x003fea0003c00000 */
[----:B-1----:R1:W2:Y:S02]  /*5d50*/  SHFL.DOWN P3, R27, R18, R17, R16 ;  /* 0x08000011121b7389 */ /* 0x0022a40000060010 */
[----:B012---:R-:W-:Y:S05]  /*5d60*/  ENDCOLLECTIVE ;  /* 0x000000000000791b */ /* 0x007fea0003800000 */
.L_x_77:
[----:B------:R-:W-:Y:S01]  /*5d70*/  ISETP.GE.AND P1, PT, R30, R16, PT ;  /* 0x000000101e00720c */ /* 0x000fe20003f26270 */
[----:B------:R-:W-:Y:S02]  /*5d80*/  IMAD.MOV.U32 R18, RZ, RZ, R21 ;  /* 0x000000ffff127224 */ /* 0x000fe400078e0015 */
[----:B------:R-:W-:-:S10]  /*5d90*/  IMAD.MOV.U32 R42, RZ, RZ, R27 ;  /* 0x000000ffff2a7224 */ /* 0x000fd400078e001b */
[----:B------:R-:W-:Y:S05]  /*5da0*/  WARPSYNC.COLLECTIVE R5, `(.L_x_78) ;  /* 0x0000000005087348 */ /* 0x000fea0003c00000 */
[----:B------:R0:W1:Y:S02]  /*5db0*/  SHFL.DOWN P3, R27, R18, R17, R16 ;  /* 0x08000011121b7389 */ /* 0x0000640000060010 */
[----:B01----:R-:W-:Y:S05]  /*5dc0*/  ENDCOLLECTIVE ;  /* 0x000000000000791b */ /* 0x003fea0003800000 */
.L_x_78:
[----:B------:R-:W-:-:S05]  /*5dd0*/  SEL R43, R42, RZ, !P1 ;  /* 0x000000ff2a2b7207 */ /* 0x000fca0004800000 */
[----:B------:R-:W-:-:S04]  /*5de0*/  IMAD.IADD R43, R20, 0x1, R43 ;  /* 0x00000001142b7824 */ /* 0x000fc800078e022b */
[----:B------:R-:W-:Y:S02]  /*5df0*/  IMAD.MOV.U32 R18, RZ, RZ, R43 ;  /* 0x000000ffff127224 */ /* 0x000fe400078e002b */
[----:B------:R-:W-:Y:S01]  /*5e00*/  IMAD.MOV.U32 R17, RZ, RZ, 0x2 ;  /* 0x00000002ff117424 */ /* 0x000fe200078e00ff */
[----:B------:R-:W-:-:S04]  /*5e10*/  VIMNMX R27, PT, PT, R21, R27, PT ;  /* 0x0000001b151b7248 */ /* 0x000fc80003fe0100 */
[-C--:B------:R-:W-:Y:S02]  /*5e20*/  SEL R27, R27, R21.reuse, !P2 ;  /* 0x000000151b1b7207 */ /* 0x080fe40005000000 */
[----:B------:R-:W-:Y:S02]  /*5e30*/  ISETP.NE.AND P2, PT, R43, RZ, PT ;  /* 0x000000ff2b00720c */ /* 0x000fe40003f45270 */
[----:B------:R-:W-:-:S11]  /*5e40*/  SEL R42, R27, R21, !P1 ;  /* 0x000000151b2a7207 */ /* 0x000fd60004800000 */
[----:B------:R-:W-:Y:S05]  /*5e50*/  WARPSYNC.COLLECTIVE R5, `(.L_x_79) ;  /* 0x0000000005087348 */ /* 0x000fea0003c00000 */
[----:B------:R0:W1:Y:S02]  /*5e60*/  SHFL.DOWN P3, R27, R18, R17, R16 ;  /* 0x08000011121b7389 */ /* 0x0000640000060010 */
[----:B01----:R-:W-:Y:S05]  /*5e70*/  ENDCOLLECTIVE ;  /* 0x000000000000791b */ /* 0x003fea0003800000 */
.L_x_79:
[----:B------:R-:W-:Y:S01]  /*5e80*/  ISETP.GT.AND P1, PT, R32, R16, PT ;  /* 0x000000102000720c */ /* 0x000fe20003f24270 */
[----:B------:R-:W-:-:S03]  /*5e90*/  IMAD.MOV.U32 R18, RZ, RZ, R42 ;  /* 0x000000ffff127224 */ /* 0x000fc600078e002a */
[----:B------:R-:W-:-:S09]  /*5ea0*/  SEL R20, R27, RZ, !P1 ;  /* 0x000000ff1b147207 */ /* 0x000fd20004800000 */
[----:B------:R-:W-:Y:S05]  /*5eb0*/  WARPSYNC.COLLECTIVE R5, `(.L_x_80) ;  /* 0x0000000005087348 */ /* 0x000fea0003c00000 */
[----:B------:R0:W1:Y:S02]  /*5ec0*/  SHFL.DOWN P3, R27, R18, R17, R16 ;  /* 0x08000011121b7389 */ /* 0x0000640000060010 */
[----:B01----:R-:W-:Y:S05]  /*5ed0*/  ENDCOLLECTIVE ;  /* 0x000000000000791b */ /* 0x003fea0003800000 */
.L_x_80:
[----:B------:R-:W-:-:S04]  /*5ee0*/  IMAD.IADD R21, R43, 0x1, R20 ;  /* 0x000000012b157824 */ /* 0x000fc800078e0214 */
[----:B------:R-:W-:Y:S02]  /*5ef0*/  IMAD.MOV.U32 R18, RZ, RZ, R21 ;  /* 0x000000ffff127224 */ /* 0x000fe400078e0015 */
[----:B------:R-:W-:Y:S02]  /*5f00*/  IMAD.MOV.U32 R17, RZ, RZ, 0x4 ;  /* 0x00000004ff117424 */ /* 0x000fe400078e00ff */
[----:B------:R-:W-:-:S07]  /*5f10*/  IMAD.MOV.U32 R45, RZ, RZ, R27 ;  /* 0x000000ffff2d7224 */ /* 0x000fce00078e001b */
[----:B------:R-:W-:Y:S05]  /*5f20*/  WARPSYNC.COLLECTIVE R5, `(.L_x_81) ;  /* 0x0000000005087348 */ /* 0x000fea0003c00000 */
[----:B------:R0:W1:Y:S02]  /*5f30*/  SHFL.DOWN P3, R27, R18, R17, R16 ;  /* 0x08000011121b7389 */ /* 0x0000640000060010 */
[----:B01----:R-:W-:Y:S05]  /*5f40*/  ENDCOLLECTIVE ;  /* 0x000000000000791b */ /* 0x003fea0003800000 */
.L_x_81:
[----:B------:R-:W-:-:S04]  /*5f50*/  VIMNMX R45, PT, PT, R42, R45, PT ;  /* 0x0000002d2a2d7248 */ /* 0x000fc80003fe0100 */
[----:B------:R-:W-:Y:S02]  /*5f60*/  @!P1 SEL R42, R45, R42, !P2 ;  /* 0x0000002a2d2a9207 */ /* 0x000fe40005000000 */
[----:B------:R-:W-:Y:S02]  /*5f70*/  ISETP.GT.AND P1, PT, R34, R16, PT ;  /* 0x000000102200720c */ /* 0x000fe40003f24270 */
[----:B------:R-:W-:Y:S01]  /*5f80*/  ISETP.NE.AND P2, PT, R21, RZ, PT ;  /* 0x000000ff1500720c */ /* 0x000fe20003f45270 */
[----:B------:R-:W-:Y:S01]  /*5f90*/  IMAD.MOV.U32 R18, RZ, RZ, R42 ;  /* 0x000000ffff127224 */ /* 0x000fe200078e002a */
[----:B------:R-:W-:-:S11]  /*5fa0*/  SEL R20, R27, RZ, !P1 ;  /* 0x000000ff1b147207 */ /* 0x000fd60004800000 */
[----:B------:R-:W-:Y:S05]  /*5fb0*/  WARPSYNC.COLLECTIVE R5, `(.L_x_82) ;  /* 0x0000000005087348 */ /* 0x000fea0003c00000 */
[----:B------:R0:W1:Y:S02]  /*5fc0*/  SHFL.DOWN P3, R27, R18, R17, R16 ;  /* 0x08000011121b7389 */ /* 0x0000640000060010 */
[----:B01----:R-:W-:Y:S05]  /*5fd0*/  ENDCOLLECTIVE ;  /* 0x000000000000791b */ /* 0x003fea0003800000 */
.L_x_82:
[----:B------:R-:W-:-:S04]  /*5fe0*/  IMAD.IADD R43, R21, 0x1, R20 ;  /* 0x00000001152b7824 */ /* 0x000fc800078e0214 */
[----:B------:R-:W-:Y:S02]  /*5ff0*/  IMAD.MOV.U32 R18, RZ, RZ, R43 ;  /* 0x000000ffff127224 */ /* 0x000fe400078e002b */
[----:B------:R-:W-:Y:S02]  /*6000*/  IMAD.MOV.U32 R17, RZ, RZ, 0x8 ;  /* 0x00000008ff117424 */ /* 0x000fe400078e00ff */
[----:B------:R-:W-:-:S07]  /*6010*/  IMAD.MOV.U32 R45, RZ, RZ, R27 ;  /* 0x000000ffff2d7224 */ /* 0x000fce00078e001b */
[----:B------:R-:W-:Y:S05]  /*6020*/  WARPSYNC.COLLECTIVE R5, `(.L_x_83) ;  /* 0x0000000005087348 */ /* 0x000fea0003c00000 */
[----:B------:R0:W1:Y:S02]  /*6030*/  SHFL.DOWN P3, R27, R18, R17, R16 ;  /* 0x08000011121b7389 */ /* 0x0000640000060010 */
[----:B01----:R-:W-:Y:S05]  /*6040*/  ENDCOLLECTIVE ;  /* 0x000000000000791b */ /* 0x003fea0003800000 */
.L_x_83:
        /* <DEDUP_REMOVED lines=9> */
.L_x_84:
[----:B------:R-:W-:-:S04]  /*60e0*/  IMAD.IADD R20, R43, 0x1, R20 ;  /* 0x000000012b147824 */ /* 0x000fc800078e0214 */
[----:B------:R-:W-:Y:S02]  /*60f0*/  IMAD.MOV.U32 R18, RZ, RZ, R20 ;  /* 0x000000ffff127224 */ /* 0x000fe400078e0014 */
[----:B------:R-:W-:Y:S02]  /*6100*/  IMAD.MOV.U32 R17, RZ, RZ, 0x10 ;  /* 0x00000010ff117424 */ /* 0x000fe400078e00ff */
[----:B------:R-:W-:-:S07]  /*6110*/  IMAD.MOV.U32 R45, RZ, RZ, R27 ;  /* 0x000000ffff2d7224 */ /* 0x000fce00078e001b */
[----:B------:R-:W-:Y:S05]  /*6120*/  WARPSYNC.COLLECTIVE R5, `(.L_x_85) ;  /* 0x0000000005087348 */ /* 0x000fea0003c00000 */
[----:B------:R0:W1:Y:S02]  /*6130*/  SHFL.DOWN P3, R27, R18, R17, R16 ;  /* 0x08000011121b7389 */ /* 0x0000640000060010 */
[----:B01----:R-:W-:Y:S05]  /*6140*/  ENDCOLLECTIVE ;  /* 0x000000000000791b */ /* 0x003fea0003800000 */
.L_x_85:
        /* <DEDUP_REMOVED lines=9> */
.L_x_86:
[----:B------:R-:W-:Y:S05]  /*61e0*/  WARPSYNC.COLLECTIVE R5, `(.L_x_87) ;  /* 0x0000000005087348 */ /* 0x000fea0003c00000 */
[----:B------:R-:W-:Y:S01]  /*61f0*/  VOTE.ALL P4, P4 ;  /* 0x0000000000ff7806 */ /* 0x000fe20002080000 */
[----:B------:R-:W-:-:S12]  /*6200*/  ENDCOLLECTIVE ;  /* 0x000000000000791b */ /* 0x000fd80003800000 */
.L_x_87:
[----:B------:R-:W-:Y:S02]  /*6210*/  SEL R21, R21, RZ, !P1 ;  /* 0x000000ff15157207 */ /* 0x000fe40004800000 */
[----:B------:R-:W-:-:S04]  /*6220*/  VIMNMX R27, PT, PT, R42, R27, PT ;  /* 0x0000001b2a1b7248 */ /* 0x000fc80003fe0100 */
[----:B------:R-:W-:Y:S02]  /*6230*/  @!P1 SEL R42, R27, R42, !P2 ;  /* 0x0000002a1b2a9207 */ /* 0x000fe40005000000 */
[----:B------:R-:W-:Y:S02]  /*6240*/  ISETP.NE.AND P2, PT, R33, RZ, PT ;  /* 0x000000ff2100720c */ /* 0x000fe40003f45270 */
[----:B------:R-:W-:-:S11]  /*6250*/  IADD3 R33, PT, PT, R20, R21, R33 ;  /* 0x0000001514217210 */ /* 0x000fd60007ffe021 */
[----:B------:R-:W-:-:S05]  /*6260*/  @!P2 VIMNMX R37, PT, PT, R42, R37, PT ;  /* 0x000000252a25a248 */ /* 0x000fca0003fe0100 */
[----:B------:R-:W-:Y:S01]  /*6270*/  IMAD.MOV.U32 R20, RZ, RZ, R37 ;  /* 0x000000ffff147224 */ /* 0x000fe200078e0025 */
[----:B------:R-:W-:Y:S06]  /*6280*/  BRA `(.L_x_88) ;  /* 0xffffffb8002c7947 */ /* 0x000fec000383ffff */
.L_x_34:
[----:B------:R-:W-:Y:S01]  /*6290*/  BSSY B0, `(.L_x_89) ;  /* 0x0000006000007945 */ /* 0x000fe20003800000 */
[----:B------:R-:W-:Y:S01]  /*62a0*/  PLOP3.LUT P3, PT, P0, PT, PT, 0x8, 0x80 ;  /* 0x000000000080781c */ /* 0x000fe2000076e170 */
[----:B------:R-:W-:-:S12]  /*62b0*/  IMAD.MOV.U32 R5, RZ, RZ, -0x1 ;  /* 0xffffffffff057424 */ /* 0x000fd800078e00ff */
[----:B------:R-:W-:Y:S05]  /*62c0*/  WARPSYNC.COLLECTIVE R5, `(.L_x_90) ;  /* 0x0000000005087348 */ /* 0x000fea0003c00000 */
[----:B------:R-:W-:Y:S01]  /*62d0*/  VOTE.ANY P3, P3 ;  /* 0x0000000000ff7806 */ /* 0x000fe20001860100 */
[----:B------:R-:W-:-:S12]  /*62e0*/  ENDCOLLECTIVE ;  /* 0x000000000000791b */ /* 0x000fd80003800000 */
.L_x_90:
[----:B------:R-:W-:Y:S05]  /*62f0*/  BSYNC B0 ;  /* 0x0000000000007941 */ /* 0x000fea0003800000 */
.L_x_89:
[----:B------:R-:W-:Y:S01]  /*6300*/  PLOP3.LUT P0, PT, P3, PT, PT, 0x80, 0x8 ;  /* 0x000000000008781c */ /* 0x000fe20001f0f070 */
[----:B------:R-:W-:-:S12]  /*6310*/  BRA `(.L_x_91) ;  /* 0xffffffd800607947 */ /* 0x000fd8000383ffff */
.L_x_36:
[----:B------:R-:W0:Y:S01]  /*6320*/  S2R R13, SR_GEMASK ;  /* 0x00000000000d7919 */ /* 0x000e220000003c00 */
[----:B------:R-:W-:Y:S01]  /*6330*/  BSSY B0, `(.L_x_92) ;  /* 0x0000006000007945 */ /* 0x000fe20003800000 */
[----:B------:R-:W-:Y:S01]  /*6340*/  PLOP3.LUT P3, PT, P3, PT, PT, 0x8, 0x80 ;  /* 0x000000000080781c */ /* 0x000fe20001f6e170 */
[----:B------:R-:W-:-:S12]  /*6350*/  IMAD.MOV.U32 R5, RZ, RZ, -0x1 ;  /* 0xffffffffff057424 */ /* 0x000fd800078e00ff */
[----:B0-----:R-:W-:Y:S05]  /*6360*/  WARPSYNC.COLLECTIVE R5, `(.L_x_93) ;  /* 0x0000000005087348 */ /* 0x001fea0003c00000 */
[----:B------:R-:W-:Y:S01]  /*6370*/  VOTE.ANY R5, PT, P3 ;  /* 0x0000000000057806 */ /* 0x000fe200018e0100 */
[----:B0-----:R-:W-:Y:S06]  /*6380*/  ENDCOLLECTIVE ;  /* 0x000000000000791b */ /* 0x001fec0003800000 */
.L_x_93:
[----:B------:R-:W-:Y:S05]  /*6390*/  BSYNC B0 ;  /* 0x0000000000007941 */ /* 0x000fea0003800000 */
.L_x_92:
[----:B------:R-:W-:Y:S01]  /*63a0*/  LOP3.LUT R5, R5, 0x80000000, R13, 0xec, !PT ;  /* 0x8000000005057812 */ /* 0x000fe200078eec0d */
[----:B------:R-:W-:Y:S02]  /*63b0*/  IMAD.MOV.U32 R18, RZ, RZ, R20 ;  /* 0x000000ffff127224 */ /* 0x000fe400078e0014 */
[----:B------:R-:W-:Y:S02]  /*63c0*/  IMAD.MOV.U32 R17, RZ, RZ, 0x1 ;  /* 0x00000001ff117424 */ /* 0x000fe400078e00ff */
[----:B------:R-:W-:Y:S02]  /*63d0*/  VIADD R16, R5, 0xffffffff ;  /* 0xffffffff05107836 */ /* 0x000fe40000000000 */
[C---:B------:R-:W-:Y:S02]  /*63e0*/  VIADD R36, R11.reuse, 0x2 ;  /* 0x000000020b247836 */ /* 0x040fe40000000000 */
[----:B------:R-:W-:Y:S01]  /*63f0*/  VIADD R35, R11, 0x4 ;  /* 0x000000040b237836 */ /* 0x000fe20000000000 */
[----:B------:R-:W-:Y:S01]  /*6400*/  LOP3.LUT R38, R5, R16, RZ, 0xc, !PT ;  /* 0x0000001005267212 */ /* 0x000fe200078e0cff */
[----:B------:R-:W-:-:S02]  /*6410*/  IMAD.MOV.U32 R5, RZ, RZ, -0x1 ;  /* 0xffffffffff057424 */ /* 0x000fc400078e00ff */
[----:B------:R-:W-:-:S03]  /*6420*/  VIADD R33, R11, 0x8 ;  /* 0x000000080b217836 */ /* 0x000fc60000000000 */
[----:B------:R-:W0:Y:S02]  /*6430*/  POPC R38, R38 ;  /* 0x0000002600267309 */ /* 0x000e240000000000 */
[----:B0-----:R-:W-:Y:S01]  /*6440*/  IMAD.MOV.U32 R16, RZ, RZ, R38 ;  /* 0x000000ffff107224 */ /* 0x001fe200078e0026 */
[----:B------:R-:W-:-:S13]  /*6450*/  ISETP.GE.AND P0, PT, R11, R38, PT ;  /* 0x000000260b00720c */ /* 0x000fda0003f06270 */
[----:B------:R-:W-:Y:S05]  /*6460*/  WARPSYNC.COLLECTIVE R5, `(.L_x_94) ;  /* 0x0000000005087348 */ /* 0x000fea0003c00000 */
[----:B------:R0:W1:Y:S02]  /*6470*/  SHFL.DOWN P3, R27, R18, R17, R16 ;  /* 0x08000011121b7389 */ /* 0x0000640000060010 */
[----:B01----:R-:W-:Y:S05]  /*6480*/  ENDCOLLECTIVE ;  /* 0x000000000000791b */ /* 0x003fea0003800000 */
.L_x_94:
[----:B------:R-:W-:Y:S02]  /*6490*/  IMAD.MOV.U32 R18, RZ, RZ, R21 ;  /* 0x000000ffff127224 */ /* 0x000fe400078e0015 */
[----:B------:R-:W-:-:S07]  /*64a0*/  IMAD.MOV.U32 R29, RZ, RZ, R27 ;  /* 0x000000ffff1d7224 */ /* 0x000fce00078e001b */
[----:B------:R-:W-:Y:S05]  /*64b0*/  WARPSYNC.COLLECTIVE R5, `(.L_x_95) ;  /* 0x0000000005087348 */ /* 0x000fea0003c00000 */
[----:B------:R0:W1:Y:S02]  /*64c0*/  SHFL.DOWN P3, R27, R18, R17, R16 ;  /* 0x08000011121b7389 */ /* 0x0000640000060010 */
[----:B01----:R-:W-:Y:S05]  /*64d0*/  ENDCOLLECTIVE ;  /* 0x000000000000791b */ /* 0x003fea0003800000 */
.L_x_95:
[----:B------:R-:W-:-:S05]  /*64e0*/  SEL R29, R29, RZ, !P0 ;  /* 0x000000ff1d1d7207 */ /* 0x000fca0004000000 */
[----:B------:R-:W-:-:S04]  /*64f0*/  IMAD.IADD R29, R20, 0x1, R29 ;  /* 0x00000001141d7824 */ /* 0x000fc800078e021d */
[----:B------:R-:W-:Y:S02]  /*6500*/  IMAD.MOV.U32 R18, RZ, RZ, R29 ;  /* 0x000000ffff127224 */ /* 0x000fe400078e001d */
[----:B------:R-:W-:Y:S01]  /*6510*/  IMAD.MOV.U32 R17, RZ, RZ, 0x2 ;  /* 0x00000002ff117424 */ /* 0x000fe200078e00ff */
[----:B------:R-:W-:Y:S02]  /*6520*/  ISETP.NE.AND P3, PT, R20, RZ, PT ;  /* 0x000000ff1400720c */ /* 0x000fe40003f65270 */
[----:B------:R-:W-:-:S04]  /*6530*/  VIMNMX R27, PT, PT, R21, R27, PT ;  /* 0x0000001b151b7248 */ /* 0x000fc80003fe0100 */
[----:B------:R-:W-:-:S04]  /*6540*/  SEL R27, R27, R21, !P3 ;  /* 0x000000151b1b7207 */ /* 0x000fc80005800000 */
[----:B------:R-:W-:-:S07]  /*6550*/  SEL R39, R27, R21, !P0 ;  /* 0x000000151b277207 */ /* 0x000fce0004000000 */
[----:B------:R-:W-:Y:S05]  /*6560*/  WARPSYNC.COLLECTIVE R5, `(.L_x_96) ;  /* 0x0000000005087348 */ /* 0x000fea0003c00000 */
[----:B------:R0:W1:Y:S02]  /*6570*/  SHFL.DOWN P3, R27, R18, R17, R16 ;  /* 0x08000011121b7389 */ /* 0x0000640000060010 */
[----:B01----:R-:W-:Y:S05]  /*6580*/  ENDCOLLECTIVE ;  /* 0x000000000000791b */ /* 0x003fea0003800000 */
.L_x_96:
[----:B------:R-:W-:Y:S01]  /*6590*/  ISETP.GT.AND P0, PT, R36, R38, PT ;  /* 0x000000262400720c */ /* 0x000fe20003f04270 */
[----:B------:R-:W-:Y:S02]  /*65a0*/  IMAD.MOV.U32 R18, RZ, RZ, R39 ;  /* 0x000000ffff127224 */ /* 0x000fe400078e0027 */
[----:B------:R-:W-:-:S10]  /*65b0*/  IMAD.MOV.U32 R31, RZ, RZ, R27 ;  /* 0x000000ffff1f7224 */ /* 0x000fd400078e001b */
[----:B------:R-:W-:Y:S05]  /*65c0*/  WARPSYNC.COLLECTIVE R5, `(.L_x_97) ;  /* 0x0000000005087348 */ /* 0x000fea0003c00000 */
[----:B------:R0:W1:Y:S02]  /*65d0*/  SHFL.DOWN P3, R27, R18, R17, R16 ;  /* 0x08000011121b7389 */ /* 0x0000640000060010 */
[----:B01----:R-:W-:Y:S05]  /*65e0*/  ENDCOLLECTIVE ;  /* 0x000000000000791b */ /* 0x003fea0003800000 */
.L_x_97:
[----:B------:R-:W-:-:S05]  /*65f0*/  SEL R40, R31, RZ, !P0 ;  /* 0x000000ff1f287207 */ /* 0x000fca0004000000 */
[----:B------:R-:W-:-:S04]  /*6600*/  IMAD.IADD R21, R29, 0x1, R40 ;  /* 0x000000011d157824 */ /* 0x000fc800078e0228 */
[----:B------:R-:W-:Y:S02]  /*6610*/  IMAD.MOV.U32 R18, RZ, RZ, R21 ;  /* 0x000000ffff127224 */ /* 0x000fe400078e0015 */
[----:B------:R-:W-:Y:S01]  /*6620*/  IMAD.MOV.U32 R17, RZ, RZ, 0x4 ;  /* 0x00000004ff117424 */ /* 0x000fe200078e00ff */
[----:B------:R-:W-:Y:S02]  /*6630*/  ISETP.NE.AND P3, PT, R29, RZ, PT ;  /* 0x000000ff1d00720c */ /* 0x000fe40003f65270 */
[----:B------:R-:W-:-:S04]  /*6640*/  VIMNMX R20, PT, PT, R39, R27, PT ;  /* 0x0000001b27147248 */ /* 0x000fc80003fe0100 */
[----:B------:R-:W-:Y:S02]  /*6650*/  @!P0 SEL R39, R20, R39, !P3 ;  /* 0x0000002714278207 */ /* 0x000fe40005800000 */
[----:B------:R-:W-:-:S13]  /*6660*/  ISETP.GT.AND P0, PT, R35, R38, PT ;  /* 0x000000262300720c */ /* 0x000fda0003f04270 */
[----:B------:R-:W-:Y:S05]  /*6670*/  WARPSYNC.COLLECTIVE R5, `(.L_x_98) ;  /* 0x0000000005087348 */ /* 0x000fea0003c00000 */
[----:B------:R0:W1:Y:S02]  /*6680*/  SHFL.DOWN P3, R27, R18, R17, R16 ;  /* 0x08000011121b7389 */ /* 0x0000640000060010 */
[----:B01----:R-:W-:Y:S05]  /*6690*/  ENDCOLLECTIVE ;  /* 0x000000000000791b */ /* 0x003fea0003800000 */
.L_x_98:
[----:B------:R-:W-:Y:S02]  /*66a0*/  IMAD.MOV.U32 R18, RZ, RZ, R39 ;  /* 0x000000ffff127224 */ /* 0x000fe400078e0027 */
[----:B------:R-:W-:-:S07]  /*66b0*/  IMAD.MOV.U32 R20, RZ, RZ, R27 ;  /* 0x000000ffff147224 */ /* 0x000fce00078e001b */
[----:B------:R-:W-:Y:S05]  /*66c0*/  WARPSYNC.COLLECTIVE R5, `(.L_x_99) ;  /* 0x0000000005087348 */ /* 0x000fea0003c00000 */
[----:B------:R0:W1:Y:S02]  /*66d0*/  SHFL.DOWN P3, R27, R18, R17, R16 ;  /* 0x08000011121b7389 */ /* 0x0000640000060010 */
[----:B01----:R-:W-:Y:S05]  /*66e0*/  ENDCOLLECTIVE ;  /* 0x000000000000791b */ /* 0x003fea0003800000 */
.L_x_99:
        /* <DEDUP_REMOVED lines=11> */
.L_x_100:
[----:B------:R-:W-:Y:S02]  /*67a0*/  IMAD.MOV.U32 R18, RZ, RZ, R39 ;  /* 0x000000ffff127224 */ /* 0x000fe400078e0027 */
[----:B------:R-:W-:-:S07]  /*67b0*/  IMAD.MOV.U32 R20, RZ, RZ, R27 ;  /* 0x000000ffff147224 */ /* 0x000fce00078e001b */
[----:B------:R-:W-:Y:S05]  /*67c0*/  WARPSYNC.COLLECTIVE R5, `(.L_x_101) ;  /* 0x0000000005087348 */ /* 0x000fea0003c00000 */
[----:B------:R0:W1:Y:S02]  /*67d0*/  SHFL.DOWN P3, R27, R18, R17, R16 ;  /* 0x08000011121b7389 */ /* 0x0000640000060010 */
[----:B01----:R-:W-:Y:S05]  /*67e0*/  ENDCOLLECTIVE ;  /* 0x000000000000791b */ /* 0x003fea0003800000 */
.L_x_101:
[----:B------:R-:W-:-:S05]  /*67f0*/  SEL R40, R20, RZ, !P0 ;  /* 0x000000ff14287207 */ /* 0x000fca0004000000 */
[----:B------:R-:W-:-:S04]  /*6800*/  IMAD.IADD R29, R31, 0x1, R40 ;  /* 0x000000011f1d7824 */ /* 0x000fc800078e0228 */
[----:B------:R-:W-:Y:S02]  /*6810*/  IMAD.MOV.U32 R18, RZ, RZ, R29 ;  /* 0x000000ffff127224 */ /* 0x000fe400078e001d */
[----:B------:R-:W-:Y:S01]  /*6820*/  IMAD.MOV.U32 R17, RZ, RZ, 0x10 ;  /* 0x00000010ff117424 */ /* 0x000fe200078e00ff */
[----:B------:R-:W-:Y:S01]  /*6830*/  ISETP.NE.AND P3, PT, R31, RZ, PT ;  /* 0x000000ff1f00720c */ /* 0x000fe20003f65270 */
[----:B------:R-:W-:Y:S01]  /*6840*/  VIADD R31, R11, 0x10 ;  /* 0x000000100b1f7836 */ /* 0x000fe20000000000 */
[----:B------:R-:W-:-:S04]  /*6850*/  VIMNMX R20, PT, PT, R39, R27, PT ;  /* 0x0000001b27147248 */ /* 0x000fc80003fe0100 */
[----:B------:R-:W-:Y:S02]  /*6860*/  @!P0 SEL R39, R20, R39, !P3 ;  /* 0x0000002714278207 */ /* 0x000fe40005800000 */
[----:B------:R-:W-:Y:S01]  /*6870*/  ISETP.GT.AND P4, PT, R31, R38, PT ;  /* 0x000000261f00720c */ /* 0x000fe20003f84270 */
[----:B------:R-:W0:Y:S01]  /*6880*/  LDC.64 R20, c[0x0][0x3a8] ;  /* 0x0000ea00ff147b82 */ /* 0x000e220000000a00 */
[----:B------:R-:W-:-:S13]  /*6890*/  ISETP.NE.U32.AND P0, PT, R22, 0x65, PT ;  /* 0x000000651600780c */ /* 0x000fda0003f05070 */
[----:B0-----:R-:W-:Y:S05]  /*68a0*/  WARPSYNC.COLLECTIVE R5, `(.L_x_102) ;  /* 0x0000000005087348 */ /* 0x001fea0003c00000 */
[----:B------:R1:W2:Y:S02]  /*68b0*/  SHFL.DOWN P3, R27, R18, R17, R16 ;  /* 0x08000011121b7389 */ /* 0x0002a40000060010 */
[----:B012---:R-:W-:Y:S05]  /*68c0*/  ENDCOLLECTIVE ;  /* 0x000000000000791b */ /* 0x007fea0003800000 */
.L_x_102:
[----:B------:R-:W-:Y:S01]  /*68d0*/  ISETP.NE.AND.EX P0, PT, R23, RZ, PT, P0 ;  /* 0x000000ff1700720c */ /* 0x000fe20003f05300 */
[----:B------:R-:W-:Y:S02]  /*68e0*/  IMAD.MOV.U32 R18, RZ, RZ, R39 ;  /* 0x000000ffff127224 */ /* 0x000fe400078e0027 */
[----:B------:R-:W-:-:S10]  /*68f0*/  IMAD.MOV.U32 R40, RZ, RZ, R27 ;  /* 0x000000ffff287224 */ /* 0x000fd400078e001b */
[----:B------:R-:W-:Y:S05]  /*6900*/  WARPSYNC.COLLECTIVE R5, `(.L_x_103) ;  /* 0x0000000005087348 */ /* 0x000fea0003c00000 */
[----:B------:R0:W1:Y:S02]  /*6910*/  SHFL.DOWN P3, R27, R18, R17, R16 ;  /* 0x08000011121b7389 */ /* 0x0000640000060010 */
[----:B01----:R-:W-:Y:S05]  /*6920*/  ENDCOLLECTIVE ;  /* 0x000000000000791b */ /* 0x003fea0003800000 */
.L_x_103:
[----:B------:R-:W-:Y:S02]  /*6930*/  SEL R40, R40, RZ, !P4 ;  /* 0x000000ff28287207 */ /* 0x000fe40006000000 */
[----:B------:R-:W-:-:S03]  /*6940*/  ISETP.NE.AND P3, PT, R29, RZ, PT ;  /* 0x000000ff1d00720c */ /* 0x000fc60003f65270 */
[----:B------:R-:W-:Y:S01]  /*6950*/  IMAD.IADD R29, R29, 0x1, R40 ;  /* 0x000000011d1d7824 */ /* 0x000fe200078e0228 */
[----:B------:R-:W-:-:S04]  /*6960*/  VIMNMX R22, PT, PT, R39, R27, PT ;  /* 0x0000001b27167248 */ /* 0x000fc80003fe0100 */
[----:B------:R-:W-:Y:S02]  /*6970*/  @!P4 SEL R39, R22, R39, !P3 ;  /* 0x000000271627c207 */ /* 0x000fe40005800000 */
[----:B------:R-:W-:Y:S02]  /*6980*/  PLOP3.LUT P4, PT, P0, PT, PT, 0x80, 0x8 ;  /* 0x000000000008781c */ /* 0x000fe4000078f070 */
[----:B------:R-:W-:Y:S01]  /*6990*/  IADD3 R37, P3, PT, R20, 0x200, RZ ;  /* 0x0000020014257810 */ /* 0x000fe20007f7e0ff */
[----:B------:R-:W-:-:S04]  /*69a0*/  IMAD.MOV.U32 R20, RZ, RZ, R39 ;  /* 0x000000ffff147224 */ /* 0x000fc800078e0027 */
[----:B------:R-:W-:-:S08]  /*69b0*/  IMAD.X R38, RZ, RZ, R21, P3 ;  /* 0x000000ffff267224 */ /* 0x000fd000018e0615 */
[----:B------:R-:W-:Y:S05]  /*69c0*/  WARPSYNC.COLLECTIVE R5, `(.L_x_104) ;  /* 0x0000000005087348 */ /* 0x000fea0003c00000 */
[----:B------:R-:W-:Y:S01]  /*69d0*/  VOTE.ALL P4, P4 ;  /* 0x0000000000ff7806 */ /* 0x000fe20002080000 */
[----:B------:R-:W-:-:S12]  /*69e0*/  ENDCOLLECTIVE ;  /* 0x000000000000791b */ /* 0x000fd80003800000 */
.L_x_104:
[----:B------:R-:W-:Y:S01]  /*69f0*/  PLOP3.LUT P0, PT, P4, PT, PT, 0x80, 0x8 ;  /* 0x000000000008781c */ /* 0x000fe2000270f070 */
[----:B------:R-:W-:-:S12]  /*6a00*/  BRA `(.L_x_105) ;  /* 0xffffffd400a07947 */ /* 0x000fd8000383ffff */
.L_x_38:
[----:B------:R-:W-:Y:S01]  /*6a10*/  BSSY B0, `(.L_x_106) ;  /* 0x0000006000007945 */ /* 0x000fe20003800000 */
[----:B------:R-:W-:Y:S01]  /*6a20*/  PLOP3.LUT P3, PT, P0, PT, PT, 0x8, 0x80 ;  /* 0x000000000080781c */ /* 0x000fe2000076e170 */
[----:B------:R-:W-:-:S12]  /*6a30*/  IMAD.MOV.U32 R5, RZ, RZ, -0x1 ;  /* 0xffffffffff057424 */ /* 0x000fd800078e00ff */
[----:B------:R-:W-:Y:S05]  /*6a40*/  WARPSYNC.COLLECTIVE R5, `(.L_x_107) ;  /* 0x0000000005087348 */ /* 0x000fea0003c00000 */
[----:B------:R-:W-:Y:S01]  /*6a50*/  VOTE.ANY P3, P3 ;  /* 0x0000000000ff7806 */ /* 0x000fe20001860100 */
[----:B------:R-:W-:-:S12]  /*6a60*/  ENDCOLLECTIVE ;  /* 0x000000000000791b */ /* 0x000fd80003800000 */
.L_x_107:
[----:B------:R-:W-:Y:S05]  /*6a70*/  BSYNC B0 ;  /* 0x0000000000007941 */ /* 0x000fea0003800000 */
.L_x_106:
[----:B------:R-:W-:Y:S01]  /*6a80*/  PLOP3.LUT P0, PT, P3, PT, PT, 0x80, 0x8 ;  /* 0x000000000008781c */ /* 0x000fe20001f0f070 */
[----:B------:R-:W-:-:S12]  /*6a90*/  BRA `(.L_x_108) ;  /* 0xffffffd400ac7947 */ /* 0x000fd8000383ffff */
.L_x_40:
        /* <DEDUP_REMOVED lines=8> */
.L_x_110:
[----:B------:R-:W-:Y:S05]  /*6b20*/  BSYNC B0 ;  /* 0x0000000000007941 */ /* 0x000fea0003800000 */
.L_x_109:
        /* <DEDUP_REMOVED lines=12> */
.L_x_111:
[----:B------:R-:W-:Y:S02]  /*6bf0*/  IMAD.MOV.U32 R18, RZ, RZ, R21 ;  /* 0x000000ffff127224 */ /* 0x000fe400078e0015 */
[----:B------:R-:W-:-:S07]  /*6c00*/  IMAD.MOV.U32 R41, RZ, RZ, R27 ;  /* 0x000000ffff297224 */ /* 0x000fce00078e001b */
[----:B------:R-:W-:Y:S05]  /*6c10*/  WARPSYNC.COLLECTIVE R5, `(.L_x_112) ;  /* 0x0000000005087348 */ /* 0x000fea0003c00000 */
[----:B------:R0:W1:Y:S02]  /*6c20*/  SHFL.DOWN P3, R27, R18, R17, R16 ;  /* 0x08000011121b7389 */ /* 0x0000640000060010 */
[----:B01----:R-:W-:Y:S05]  /*6c30*/  ENDCOLLECTIVE ;  /* 0x000000000000791b */ /* 0x003fea0003800000 */
.L_x_112:
[----:B------:R-:W-:Y:S01]  /*6c40*/  IMAD.MOV.U32 R17, RZ, RZ, 0x2 ;  /* 0x00000002ff117424 */ /* 0x000fe200078e00ff */
[-C--:B------:R-:W-:Y:S02]  /*6c50*/  ISETP.GE.AND P3, PT, R11, R16.reuse, PT ;  /* 0x000000100b00720c */ /* 0x080fe40003f66270 */
[----:B------:R-:W-:Y:S02]  /*6c60*/  VIMNMX R27, PT, PT, R21, R27, PT ;  /* 0x0000001b151b7248 */ /* 0x000fe40003fe0100 */
[----:B------:R-:W-:Y:S02]  /*6c70*/  SEL R41, R41, RZ, !P3 ;  /* 0x000000ff29297207 */ /* 0x000fe40005800000 */
[-C--:B------:R-:W-:Y:S02]  /*6c80*/  SEL R27, R27, R21.reuse, !P4 ;  /* 0x000000151b1b7207 */ /* 0x080fe40006000000 */
[----:B------:R-:W-:Y:S01]  /*6c90*/  ISETP.GT.AND P4, PT, R36, R16, PT ;  /* 0x000000102400720c */ /* 0x000fe20003f84270 */
[----:B------:R-:W-:Y:S01]  /*6ca0*/  IMAD.IADD R41, R20, 0x1, R41 ;  /* 0x0000000114297824 */ /* 0x000fe200078e0229 */
[----:B------:R-:W-:-:S03]  /*6cb0*/  SEL R40, R27, R21, !P3 ;  /* 0x000000151b287207 */ /* 0x000fc60005800000 */
[----:B------:R-:W-:Y:S01]  /*6cc0*/  IMAD.MOV.U32 R18, RZ, RZ, R41 ;  /* 0x000000ffff127224 */ /* 0x000fe200078e0029 */
[----:B------:R-:W-:-:S13]  /*6cd0*/  ISETP.NE.AND P6, PT, R41, RZ, PT ;  /* 0x000000ff2900720c */ /* 0x000fda0003fc5270 */
[----:B------:R-:W-:Y:S05]  /*6ce0*/  WARPSYNC.COLLECTIVE R5, `(.L_x_113) ;  /* 0x0000000005087348 */ /* 0x000fea0003c00000 */
[----:B------:R0:W1:Y:S02]  /*6cf0*/  SHFL.DOWN P3, R27, R18, R17, R16 ;  /* 0x08000011121b7389 */ /* 0x0000640000060010 */
[----:B01----:R-:W-:Y:S05]  /*6d00*/  ENDCOLLECTIVE ;  /* 0x000000000000791b */ /* 0x003fea0003800000 */
.L_x_113:
[----:B------:R-:W-:Y:S01]  /*6d10*/  IMAD.MOV.U32 R18, RZ, RZ, R40 ;  /* 0x000000ffff127224 */ /* 0x000fe200078e0028 */
[----:B------:R-:W-:-:S07]  /*6d20*/  SEL R20, R27, RZ, !P4 ;  /* 0x000000ff1b147207 */ /* 0x000fce0006000000 */
[----:B------:R-:W-:Y:S05]  /*6d30*/  WARPSYNC.COLLECTIVE R5, `(.L_x_114) ;  /* 0x0000000005087348 */ /* 0x000fea0003c00000 */
[----:B------:R0:W1:Y:S02]  /*6d40*/  SHFL.DOWN P3, R27, R18, R17, R16 ;  /* 0x08000011121b7389 */ /* 0x0000640000060010 */
[----:B01----:R-:W-:Y:S05]  /*6d50*/  ENDCOLLECTIVE ;  /* 0x000000000000791b */ /* 0x003fea0003800000 */
.L_x_114:
[----:B------:R-:W-:-:S04]  /*6d60*/  IMAD.IADD R21, R41, 0x1, R20 ;  /* 0x0000000129157824 */ /* 0x000fc800078e0214 */
[----:B------:R-:W-:Y:S02]  /*6d70*/  IMAD.MOV.U32 R18, RZ, RZ, R21 ;  /* 0x000000ffff127224 */ /* 0x000fe400078e0015 */
[----:B------:R-:W-:Y:S02]  /*6d80*/  IMAD.MOV.U32 R17, RZ, RZ, 0x4 ;  /* 0x00000004ff117424 */ /* 0x000fe400078e00ff */
[----:B------:R-:W-:-:S07]  /*6d90*/  IMAD.MOV.U32 R43, RZ, RZ, R27 ;  /* 0x000000ffff2b7224 */ /* 0x000fce00078e001b */
[----:B------:R-:W-:Y:S05]  /*6da0*/  WARPSYNC.COLLECTIVE R5, `(.L_x_115) ;  /* 0x0000000005087348 */ /* 0x000fea0003c00000 */
[----:B------:R0:W1:Y:S02]  /*6db0*/  SHFL.DOWN P3, R27, R18, R17, R16 ;  /* 0x08000011121b7389 */ /* 0x0000640000060010 */
[----:B01----:R-:W-:Y:S05]  /*6dc0*/  ENDCOLLECTIVE ;  /* 0x000000000000791b */ /* 0x003fea0003800000 */
.L_x_115:
        /* <DEDUP_REMOVED lines=9> */
.L_x_116:
[----:B------:R-:W-:-:S04]  /*6e60*/  IMAD.IADD R41, R21, 0x1, R20 ;  /* 0x0000000115297824 */ /* 0x000fc800078e0214 */
[----:B------:R-:W-:Y:S02]  /*6e70*/  IMAD.MOV.U32 R18, RZ, RZ, R41 ;  /* 0x000000ffff127224 */ /* 0x000fe400078e0029 */
[----:B------:R-:W-:Y:S02]  /*6e80*/  IMAD.MOV.U32 R17, RZ, RZ, 0x8 ;  /* 0x00000008ff117424 */ /* 0x000fe400078e00ff */
[----:B------:R-:W-:-:S07]  /*6e90*/  IMAD.MOV.U32 R43, RZ, RZ, R27 ;  /* 0x000000ffff2b7224 */ /* 0x000fce00078e001b */
[----:B------:R-:W-:Y:S05]  /*6ea0*/  WARPSYNC.COLLECTIVE R5, `(.L_x_117) ;  /* 0x0000000005087348 */ /* 0x000fea0003c00000 */
[----:B------:R0:W1:Y:S02]  /*6eb0*/  SHFL.DOWN P3, R27, R18, R17, R16 ;  /* 0x08000011121b7389 */ /* 0x0000640000060010 */
[----:B01----:R-:W-:Y:S05]  /*6ec0*/  ENDCOLLECTIVE ;  /* 0x000000000000791b */ /* 0x003fea0003800000 */
.L_x_117:
        /* <DEDUP_REMOVED lines=9> */
.L_x_118:
[----:B------:R-:W-:-:S04]  /*6f60*/  IMAD.IADD R20, R41, 0x1, R20 ;  /* 0x0000000129147824 */ /* 0x000fc800078e0214 */
[----:B------:R-:W-:Y:S02]  /*6f70*/  IMAD.MOV.U32 R18, RZ, RZ, R20 ;  /* 0x000000ffff127224 */ /* 0x000fe400078e0014 */
[----:B------:R-:W-:Y:S02]  /*6f80*/  IMAD.MOV.U32 R17, RZ, RZ, 0x10 ;  /* 0x00000010ff117424 */ /* 0x000fe400078e00ff */
[----:B------:R-:W-:-:S07]  /*6f90*/  IMAD.MOV.U32 R43, RZ, RZ, R27 ;  /* 0x000000ffff2b7224 */ /* 0x000fce00078e001b */
[----:B------:R-:W-:Y:S05]  /*6fa0*/  WARPSYNC.COLLECTIVE R5, `(.L_x_119) ;  /* 0x0000000005087348 */ /* 0x000fea0003c00000 */
[----:B------:R0:W1:Y:S02]  /*6fb0*/  SHFL.DOWN P3, R27, R18, R17, R16 ;  /* 0x08000011121b7389 */ /* 0x0000640000060010 */
[----:B01----:R-:W-:Y:S05]  /*6fc0*/  ENDCOLLECTIVE ;  /* 0x000000000000791b */ /* 0x003fea0003800000 */
.L_x_119:
[----:B------:R-:W-:-:S04]  /*6fd0*/  VIMNMX R43, PT, PT, R40, R43, PT ;  /* 0x0000002b282b7248 */ /* 0x000fc80003fe0100 */
[----:B------:R-:W-:Y:S02]  /*6fe0*/  @!P4 SEL R40, R43, R40, !P6 ;  /* 0x000000282b28c207 */ /* 0x000fe40007000000 */
[----:B------:R-:W-:-:S03]  /*6ff0*/  ISETP.GT.AND P4, PT, R31, R16, PT ;  /* 0x000000101f00720c */ /* 0x000fc60003f84270 */
[----:B------:R-:W-:Y:S02]  /*7000*/  IMAD.MOV.U32 R18, RZ, RZ, R40 ;  /* 0x000000ffff127224 */ /* 0x000fe400078e0028 */
[----:B------:R-:W-:-:S08]  /*7010*/  IMAD.MOV.U32 R21, RZ, RZ, R27 ;  /* 0x000000ffff157224 */ /* 0x000fd000078e001b */
[----:B------:R-:W-:Y:S05]  /*7020*/  WARPSYNC.COLLECTIVE R5, `(.L_x_120) ;  /* 0x0000000005087348 */ /* 0x000fea0003c00000 */
[----:B------:R0:W1:Y:S02]  /*7030*/  SHFL.DOWN P3, R27, R18, R17, R16 ;  /* 0x08000011121b7389 */ /* 0x0000640000060010 */
[----:B01----:R-:W-:Y:S05]  /*7040*/  ENDCOLLECTIVE ;  /* 0x000000000000791b */ /* 0x003fea0003800000 */
.L_x_120:
[----:B------:R-:W-:Y:S01]  /*7050*/  SEL R21, R21, RZ, !P4 ;  /* 0x000000ff15157207 */ /* 0x000fe20006000000 */
[----:B------:R-:W-:Y:S01]  /*7060*/  IMAD.MOV.U32 R43, RZ, RZ, R27 ;  /* 0x000000ffff2b7224 */ /* 0x000fe200078e001b */
[----:B------:R-:W-:-:S04]  /*7070*/  ISETP.NE.AND P3, PT, R20, RZ, PT ;  /* 0x000000ff1400720c */ /* 0x000fc80003f65270 */
[----:B------:R-:W-:-:S04]  /*7080*/  VIMNMX R43, PT, PT, R40, R43, PT ;  /* 0x0000002b282b7248 */ /* 0x000fc80003fe0100 */
[----:B------:R-:W-:Y:S02]  /*7090*/  @!P4 SEL R40, R43, R40, !P3 ;  /* 0x000000282b28c207 */ /* 0x000fe40005800000 */
[----:B------:R-:W-:Y:S02]  /*70a0*/  ISETP.NE.AND P3, PT, R29, RZ, PT ;  /* 0x000000ff1d00720c */ /* 0x000fe40003f65270 */
[----:B------:R-:W-:Y:S02]  /*70b0*/  PLOP3.LUT P4, PT, P0, PT, PT, 0x80, 0x8 ;  /* 0x000000000008781c */ /* 0x000fe4000078f070 */
[----:B------:R-:W-:-:S09]  /*70c0*/  IADD3 R29, PT, PT, R20, R21, R29 ;  /* 0x00000015141d7210 */ /* 0x000fd20007ffe01d */
[----:B------:R-:W-:-:S07]  /*70d0*/  @!P3 VIMNMX R39, PT, PT, R40, R39, PT ;  /* 0x000000272827b248 */ /* 0x000fce0003fe0100 */
[----:B------:R-:W-:Y:S05]  /*70e0*/  WARPSYNC.COLLECTIVE R5, `(.L_x_121) ;  /* 0x0000000005087348 */ /* 0x000fea0003c00000 */
[----:B------:R-:W-:Y:S01]  /*70f0*/  VOTE.ALL P4, P4 ;  /* 0x0000000000ff7806 */ /* 0x000fe20002080000 */
[----:B------:R-:W-:-:S12]  /*7100*/  ENDCOLLECTIVE ;  /* 0x000000000000791b */ /* 0x000fd80003800000 */
.L_x_121:
[----:B------:R-:W-:Y:S01]  /*7110*/  IMAD.MOV.U32 R20, RZ, RZ, R39 ;  /* 0x000000ffff147224 */ /* 0x000fe200078e0027 */
[----:B------:R-:W-:Y:S06]  /*7120*/  BRA `(.L_x_122) ;  /* 0xffffffd000f07947 */ /* 0x000fec000383ffff */
.L_x_123:
        /* <DEDUP_REMOVED lines=13> */
.L_x_126:


//--------------------- .text._ZN3cub18CUB_300001_SM_10006detail11EmptyKernelIvEEvv --------------------------
	.section	.text._ZN3cub18CUB_300001_SM_10006detail11EmptyKernelIvEEvv,"ax",@progbits
	.align	128
        .global         _ZN3cub18CUB_300001_SM_10006detail11EmptyKernelIvEEvv
        .type           _ZN3cub18CUB_300001_SM_10006detail11EmptyKernelIvEEvv,@function
        .size           _ZN3cub18CUB_300001_SM_10006detail11EmptyKernelIvEEvv,(.L_x_127 - _ZN3cub18CUB_300001_SM_10006detail11EmptyKernelIvEEvv)
        .other          _ZN3cub18CUB_300001_SM_10006detail11EmptyKernelIvEEvv,@"STO_CUDA_ENTRY STV_DEFAULT"
_ZN3cub18CUB_300001_SM_10006detail11EmptyKernelIvEEvv:
.text._ZN3cub18CUB_300001_SM_10006detail11EmptyKernelIvEEvv:
[----:B------:R-:W-:Y:S01]  /*0000*/  LDC R1, c[0x0][0x37c] ;  /* 0x0000df00ff017b82 */ /* 0x000fe20000000800 */
[----:B------:R-:W-:Y:S05]  /*0010*/  EXIT ;  /* 0x000000000000794d */ /* 0x000fea0003800000 */
.L_x_124:
        /* <DEDUP_REMOVED lines=14> */
.L_x_127:


//--------------------- .nv.shared.reserved.0     --------------------------
	.section	.nv.shared.reserved.0,"aw",@nobits
	.weak		__nv_reservedSMEM_offset_0_alias
	.size		__nv_reservedSMEM_offset_0_alias, 0, 64
	.other		__nv_reservedSMEM_offset_0_alias,@"STO_CUDA_RESERVED_SHARED STV_DEFAULT"
__nv_reservedSMEM_offset_0_alias:
	.zero		0
	.zero		64


//--------------------- .nv.global                --------------------------
	.section	.nv.global,"aw",@nobits
.nv.global:
	.type		_ZN34_INTERNAL_1e3ce48b_4_k_cu_884246934cuda3std3__436_GLOBAL__N__1e3ce48b_4_k_cu_884246936ignoreE,@object
	.size		_ZN34_INTERNAL_1e3ce48b_4_k_cu_884246934cuda3std3__436_GLOBAL__N__1e3ce48b_4_k_cu_884246936ignoreE,(_ZN34_INTERNAL_1e3ce48b_4_k_cu_884246934cuda3std6ranges3__45__cpo5cdataE - _ZN34_INTERNAL_1e3ce48b_4_k_cu_884246934cuda3std3__436_GLOBAL__N__1e3ce48b_4_k_cu_884246936ignoreE)
_ZN34_INTERNAL_1e3ce48b_4_k_cu_884246934cuda3std3__436_GLOBAL__N__1e3ce48b_4_k_cu_884246936ignoreE:
	.zero		1
	.type		_ZN34_INTERNAL_1e3ce48b_4_k_cu_884246934cuda3std6ranges3__45__cpo5cdataE,@object
	.size		_ZN34_INTERNAL_1e3ce48b_4_k_cu_884246934cuda3std6ranges3__45__cpo5cdataE,(_ZN34_INTERNAL_1e3ce48b_4_k_cu_884246934cuda3std3__45__cpo5beginE - _ZN34_INTERNAL_1e3ce48b_4_k_cu_884246934cuda3std6ranges3__45__cpo5cdataE)
_ZN34_INTERNAL_1e3ce48b_4_k_cu_884246934cuda3std6ranges3__45__cpo5cdataE:
	.zero		1
	.type		_ZN34_INTERNAL_1e3ce48b_4_k_cu_884246934cuda3std3__45__cpo5beginE,@object
	.size		_ZN34_INTERNAL_1e3ce48b_4_k_cu_884246934cuda3std3__45__cpo5beginE,(_ZN34_INTERNAL_1e3ce48b_4_k_cu_884246934cuda3std6ranges3__45__cpo3endE - _ZN34_INTERNAL_1e3ce48b_4_k_cu_884246934cuda3std3__45__cpo5beginE)
_ZN34_INTERNAL_1e3ce48b_4_k_cu_884246934cuda3std3__45__cpo5beginE:
	.zero		1
	.type		_ZN34_INTERNAL_1e3ce48b_4_k_cu_884246934cuda3std6ranges3__45__cpo3endE,@object
	.size		_ZN34_INTERNAL_1e3ce48b_4_k_cu_884246934cuda3std6ranges3__45__cpo3endE,(_ZN34_INTERNAL_1e3ce48b_4_k_cu_884246934cuda3std3__47nulloptE - _ZN34_INTERNAL_1e3ce48b_4_k_cu_884246934cuda3std6ranges3__45__cpo3endE)
_ZN34_INTERNAL_1e3ce48b_4_k_cu_884246934cuda3std6ranges3__45__cpo3endE:
	.zero		1
	.type		_ZN34_INTERNAL_1e3ce48b_4_k_cu_884246934cuda3std3__47nulloptE,@object
	.size		_ZN34_INTERNAL_1e3ce48b_4_k_cu_884246934cuda3std3__47nulloptE,(_ZN34_INTERNAL_1e3ce48b_4_k_cu_884246936thrust24THRUST_300001_SM_1000_NS6system6detail10sequential3seqE - _ZN34_INTERNAL_1e3ce48b_4_k_cu_884246934cuda3std3__47nulloptE)
_ZN34_INTERNAL_1e3ce48b_4_k_cu_884246934cuda3std3__47nulloptE:
	.zero		1
	.type		_ZN34_INTERNAL_1e3ce48b_4_k_cu_884246936thrust24THRUST_300001_SM_1000_NS6system6detail10sequential3seqE,@object
	.size		_ZN34_INTERNAL_1e3ce48b_4_k_cu_884246936thrust24THRUST_300001_SM_1000_NS6system6detail10sequential3seqE,(_ZN34_INTERNAL_1e3ce48b_4_k_cu_884246934cuda3std3__45__cpo6rbeginE - _ZN34_INTERNAL_1e3ce48b_4_k_cu_884246936thrust24THRUST_300001_SM_1000_NS6system6detail10sequential3seqE)
_ZN34_INTERNAL_1e3ce48b_4_k_cu_884246936thrust24THRUST_300001_SM_1000_NS6system6detail10sequential3seqE:
	.zero		1
	.type		_ZN34_INTERNAL_1e3ce48b_4_k_cu_884246934cuda3std3__45__cpo6rbeginE,@object
	.size		_ZN34_INTERNAL_1e3ce48b_4_k_cu_884246934cuda3std3__45__cpo6rbeginE,(_ZN34_INTERNAL_1e3ce48b_4_k_cu_884246934cuda3std6ranges3__45__cpo9iter_swapE - _ZN34_INTERNAL_1e3ce48b_4_k_cu_884246934cuda3std3__45__cpo6rbeginE)
_ZN34_INTERNAL_1e3ce48b_4_k_cu_884246934cuda3std3__45__cpo6rbeginE:
	.zero		1
	.type		_ZN34_INTERNAL_1e3ce48b_4_k_cu_884246934cuda3std6ranges3__45__cpo9iter_swapE,@object
	.size		_ZN34_INTERNAL_1e3ce48b_4_k_cu_884246934cuda3std6ranges3__45__cpo9iter_swapE,(_ZN34_INTERNAL_1e3ce48b_4_k_cu_884246934cuda3std3__48in_placeE - _ZN34_INTERNAL_1e3ce48b_4_k_cu_884246934cuda3std6ranges3__45__cpo9iter_swapE)
_ZN34_INTERNAL_1e3ce48b_4_k_cu_884246934cuda3std6ranges3__45__cpo9iter_swapE:
	.zero		1
	.type		_ZN34_INTERNAL_1e3ce48b_4_k_cu_884246934cuda3std3__48in_placeE,@object
	.size		_ZN34_INTERNAL_1e3ce48b_4_k_cu_884246934cuda3std3__48in_placeE,(_ZN34_INTERNAL_1e3ce48b_4_k_cu_884246934cuda3std6ranges3__45__cpo5ssizeE - _ZN34_INTERNAL_1e3ce48b_4_k_cu_884246934cuda3std3__48in_placeE)
_ZN34_INTERNAL_1e3ce48b_4_k_cu_884246934cuda3std3__48in_placeE:
	.zero		1
	.type		_ZN34_INTERNAL_1e3ce48b_4_k_cu_884246934cuda3std6ranges3__45__cpo5ssizeE,@object
	.size		_ZN34_INTERNAL_1e3ce48b_4_k_cu_884246934cuda3std6ranges3__45__cpo5ssizeE,(_ZN34_INTERNAL_1e3ce48b_4_k_cu_884246934cuda3std3__45__cpo6cbeginE - _ZN34_INTERNAL_1e3ce48b_4_k_cu_884246934cuda3std6ranges3__45__cpo5ssizeE)
_ZN34_INTERNAL_1e3ce48b_4_k_cu_884246934cuda3std6ranges3__45__cpo5ssizeE:
	.zero		1
	.type		_ZN34_INTERNAL_1e3ce48b_4_k_cu_884246934cuda3std3__45__cpo6cbeginE,@object
	.size		_ZN34_INTERNAL_1e3ce48b_4_k_cu_884246934cuda3std3__45__cpo6cbeginE,(_ZN34_INTERNAL_1e3ce48b_4_k_cu_884246934cuda3std6ranges3__45__cpo4cendE - _ZN34_INTERNAL_1e3ce48b_4_k_cu_884246934cuda3std3__45__cpo6cbeginE)
_ZN34_INTERNAL_1e3ce48b_4_k_cu_884246934cuda3std3__45__cpo6cbeginE:
	.zero		1
	.type		_ZN34_INTERNAL_1e3ce48b_4_k_cu_884246934cuda3std6ranges3__45__cpo4cendE,@object
	.size		_ZN34_INTERNAL_1e3ce48b_4_k_cu_884246934cuda3std6ranges3__45__cpo4cendE,(_ZN34_INTERNAL_1e3ce48b_4_k_cu_884246934cuda3std3__45__cpo7crbeginE - _ZN34_INTERNAL_1e3ce48b_4_k_cu_884246934cuda3std6ranges3__45__cpo4cendE)
_ZN34_INTERNAL_1e3ce48b_4_k_cu_884246934cuda3std6ranges3__45__cpo4cendE:
	.zero		1
	.type		_ZN34_INTERNAL_1e3ce48b_4_k_cu_884246934cuda3std3__45__cpo7crbeginE,@object
	.size		_ZN34_INTERNAL_1e3ce48b_4_k_cu_884246934cuda3std3__45__cpo7crbeginE,(_ZN34_INTERNAL_1e3ce48b_4_k_cu_884246934cuda3std6ranges3__45__cpo4prevE - _ZN34_INTERNAL_1e3ce48b_4_k_cu_884246934cuda3std3__45__cpo7crbeginE)
_ZN34_INTERNAL_1e3ce48b_4_k_cu_884246934cuda3std3__45__cpo7crbeginE:
	.zero		1
	.type		_ZN34_INTERNAL_1e3ce48b_4_k_cu_884246934cuda3std6ranges3__45__cpo4prevE,@object
	.size		_ZN34_INTERNAL_1e3ce48b_4_k_cu_884246934cuda3std6ranges3__45__cpo4prevE,(_ZN34_INTERNAL_1e3ce48b_4_k_cu_884246934cuda3std6ranges3__45__cpo9iter_moveE - _ZN34_INTERNAL_1e3ce48b_4_k_cu_884246934cuda3std6ranges3__45__cpo4prevE)
_ZN34_INTERNAL_1e3ce48b_4_k_cu_884246934cuda3std6ranges3__45__cpo4prevE:
	.zero		1
	.type		_ZN34_INTERNAL_1e3ce48b_4_k_cu_884246934cuda3std6ranges3__45__cpo9iter_moveE,@object
	.size		_ZN34_INTERNAL_1e3ce48b_4_k_cu_884246934cuda3std6ranges3__45__cpo9iter_moveE,(_ZN34_INTERNAL_1e3ce48b_4_k_cu_884246934cuda3std3__420unreachable_sentinelE - _ZN34_INTERNAL_1e3ce48b_4_k_cu_884246934cuda3std6ranges3__45__cpo9iter_moveE)
_ZN34_INTERNAL_1e3ce48b_4_k_cu_884246934cuda3std6ranges3__45__cpo9iter_moveE:
	.zero		1
	.type		_ZN34_INTERNAL_1e3ce48b_4_k_cu_884246934cuda3std3__420unreachable_sentinelE,@object
	.size		_ZN34_INTERNAL_1e3ce48b_4_k_cu_884246934cuda3std3__420unreachable_sentinelE,(_ZN34_INTERNAL_1e3ce48b_4_k_cu_884246934cuda3std6ranges3__45__cpo8distanceE - _ZN34_INTERNAL_1e3ce48b_4_k_cu_884246934cuda3std3__420unreachable_sentinelE)
_ZN34_INTERNAL_1e3ce48b_4_k_cu_884246934cuda3std3__420unreachable_sentinelE:
	.zero		1
	.type		_ZN34_INTERNAL_1e3ce48b_4_k_cu_884246934cuda3std6ranges3__45__cpo8distanceE,@object
	.size		_ZN34_INTERNAL_1e3ce48b_4_k_cu_884246934cuda3std6ranges3__45__cpo8distanceE,(_ZN34_INTERNAL_1e3ce48b_4_k_cu_884246934cuda3std3__45__cpo4cendE - _ZN34_INTERNAL_1e3ce48b_4_k_cu_884246934cuda3std6ranges3__45__cpo8distanceE)
_ZN34_INTERNAL_1e3ce48b_4_k_cu_884246934cuda3std6ranges3__45__cpo8distanceE:
	.zero		1
	.type		_ZN34_INTERNAL_1e3ce48b_4_k_cu_884246934cuda3std3__45__cpo4cendE,@object
	.size		_ZN34_INTERNAL_1e3ce48b_4_k_cu_884246934cuda3std3__45__cpo4cendE,(_ZN34_INTERNAL_1e3ce48b_4_k_cu_884246934cuda3std6ranges3__45__cpo7advanceE - _ZN34_INTERNAL_1e3ce48b_4_k_cu_884246934cuda3std3__45__cpo4cendE)
_ZN34_INTERNAL_1e3ce48b_4_k_cu_884246934cuda3std3__45__cpo4cendE:
	.zero		1
	.type		_ZN34_INTERNAL_1e3ce48b_4_k_cu_884246934cuda3std6ranges3__45__cpo7advanceE,@object
	.size		_ZN34_INTERNAL_1e3ce48b_4_k_cu_884246934cuda3std6ranges3__45__cpo7advanceE,(_ZN34_INTERNAL_1e3ce48b_4_k_cu_884246934cuda3std3__45__cpo5crendE - _ZN34_INTERNAL_1e3ce48b_4_k_cu_884246934cuda3std6ranges3__45__cpo7advanceE)
_ZN34_INTERNAL_1e3ce48b_4_k_cu_884246934cuda3std6ranges3__45__cpo7advanceE:
	.zero		1
	.type		_ZN34_INTERNAL_1e3ce48b_4_k_cu_884246934cuda3std3__45__cpo5crendE,@object
	.size		_ZN34_INTERNAL_1e3ce48b_4_k_cu_884246934cuda3std3__45__cpo5crendE,(_ZN34_INTERNAL_1e3ce48b_4_k_cu_884246934cuda3std6ranges3__45__cpo4dataE - _ZN34_INTERNAL_1e3ce48b_4_k_cu_884246934cuda3std3__45__cpo5crendE)
_ZN34_INTERNAL_1e3ce48b_4_k_cu_884246934cuda3std3__45__cpo5crendE:
	.zero		1
	.type		_ZN34_INTERNAL_1e3ce48b_4_k_cu_884246934cuda3std6ranges3__45__cpo4dataE,@object
	.size		_ZN34_INTERNAL_1e3ce48b_4_k_cu_884246934cuda3std6ranges3__45__cpo4dataE,(_ZN34_INTERNAL_1e3ce48b_4_k_cu_884246934cuda3std6ranges3__45__cpo5beginE - _ZN34_INTERNAL_1e3ce48b_4_k_cu_884246934cuda3std6ranges3__45__cpo4dataE)
_ZN34_INTERNAL_1e3ce48b_4_k_cu_884246934cuda3std6ranges3__45__cpo4dataE:
	.zero		1
	.type		_ZN34_INTERNAL_1e3ce48b_4_k_cu_884246934cuda3std6ranges3__45__cpo5beginE,@object
	.size		_ZN34_INTERNAL_1e3ce48b_4_k_cu_884246934cuda3std6ranges3__45__cpo5beginE,(_ZN34_INTERNAL_1e3ce48b_4_k_cu_884246934cuda3std3__419piecewise_constructE - _ZN34_INTERNAL_1e3ce48b_4_k_cu_884246934cuda3std6ranges3__45__cpo5beginE)
_ZN34_INTERNAL_1e3ce48b_4_k_cu_884246934cuda3std6ranges3__45__cpo5beginE:
	.zero		1
	.type		_ZN34_INTERNAL_1e3ce48b_4_k_cu_884246934cuda3std3__419piecewise_constructE,@object
	.size		_ZN34_INTERNAL_1e3ce48b_4_k_cu_884246934cuda3std3__419piecewise_constructE,(_ZN34_INTERNAL_1e3ce48b_4_k_cu_884246934cuda3std6ranges3__45__cpo4sizeE - _ZN34_INTERNAL_1e3ce48b_4_k_cu_884246934cuda3std3__419piecewise_constructE)
_ZN34_INTERNAL_1e3ce48b_4_k_cu_884246934cuda3std3__419piecewise_constructE:
	.zero		1
	.type		_ZN34_INTERNAL_1e3ce48b_4_k_cu_884246934cuda3std6ranges3__45__cpo4sizeE,@object
	.size		_ZN34_INTERNAL_1e3ce48b_4_k_cu_884246934cuda3std6ranges3__45__cpo4sizeE,(_ZN34_INTERNAL_1e3ce48b_4_k_cu_884246934cuda3std3__45__cpo3endE - _ZN34_INTERNAL_1e3ce48b_4_k_cu_884246934cuda3std6ranges3__45__cpo4sizeE)
_ZN34_INTERNAL_1e3ce48b_4_k_cu_884246934cuda3std6ranges3__45__cpo4sizeE:
	.zero		1
	.type		_ZN34_INTERNAL_1e3ce48b_4_k_cu_884246934cuda3std3__45__cpo3endE,@object
	.size		_ZN34_INTERNAL_1e3ce48b_4_k_cu_884246934cuda3std3__45__cpo3endE,(_ZN34_INTERNAL_1e3ce48b_4_k_cu_884246934cuda3std6ranges3__45__cpo6cbeginE - _ZN34_INTERNAL_1e3ce48b_4_k_cu_884246934cuda3std3__45__cpo3endE)
_ZN34_INTERNAL_1e3ce48b_4_k_cu_884246934cuda3std3__45__cpo3endE:
	.zero		1
	.type		_ZN34_INTERNAL_1e3ce48b_4_k_cu_884246934cuda3std6ranges3__45__cpo6cbeginE,@object
	.size		_ZN34_INTERNAL_1e3ce48b_4_k_cu_884246934cuda3std6ranges3__45__cpo6cbeginE,(_ZN34_INTERNAL_1e3ce48b_4_k_cu_884246934cuda3std3__45__cpo4rendE - _ZN34_INTERNAL_1e3ce48b_4_k_cu_884246934cuda3std6ranges3__45__cpo6cbeginE)
_ZN34_INTERNAL_1e3ce48b_4_k_cu_884246934cuda3std6ranges3__45__cpo6cbeginE:
	.zero		1
	.type		_ZN34_INTERNAL_1e3ce48b_4_k_cu_884246934cuda3std3__45__cpo4rendE,@object
	.size		_ZN34_INTERNAL_1e3ce48b_4_k_cu_884246934cuda3std3__45__cpo4rendE,(_ZN34_INTERNAL_1e3ce48b_4_k_cu_884246934cuda3std6ranges3__45__cpo4nextE - _ZN34_INTERNAL_1e3ce48b_4_k_cu_884246934cuda3std3__45__cpo4rendE)
_ZN34_INTERNAL_1e3ce48b_4_k_cu_884246934cuda3std3__45__cpo4rendE:
	.zero		1
	.type		_ZN34_INTERNAL_1e3ce48b_4_k_cu_884246934cuda3std6ranges3__45__cpo4nextE,@object
	.size		_ZN34_INTERNAL_1e3ce48b_4_k_cu_884246934cuda3std6ranges3__45__cpo4nextE,(_ZN34_INTERNAL_1e3ce48b_4_k_cu_884246934cuda3std6ranges3__45__cpo4swapE - _ZN34_INTERNAL_1e3ce48b_4_k_cu_884246934cuda3std6ranges3__45__cpo4nextE)
_ZN34_INTERNAL_1e3ce48b_4_k_cu_884246934cuda3std6ranges3__45__cpo4nextE:
	.zero		1
	.type		_ZN34_INTERNAL_1e3ce48b_4_k_cu_884246934cuda3std6ranges3__45__cpo4swapE,@object
	.size		_ZN34_INTERNAL_1e3ce48b_4_k_cu_884246934cuda3std6ranges3__45__cpo4swapE,(.L_13 - _ZN34_INTERNAL_1e3ce48b_4_k_cu_884246934cuda3std6ranges3__45__cpo4swapE)
_ZN34_INTERNAL_1e3ce48b_4_k_cu_884246934cuda3std6ranges3__45__cpo4swapE:
	.zero		1
.L_13:


//--------------------- .nv.shared._ZN3cub18CUB_300001_SM_10006detail6reduce23DeviceReduceByKeyKernelINS1_13reduce_by_key10policy_hubI9CustomMiniiE10Policy1000EPiS9_S9_S9_S9_NS0_24ReduceByKeyScanTileStateIijLb1EEEN4cuda3std3__48equal_toIvEES6_jiEEvT0_T1_T2_T3_T4_T5_iT6_T7_T8_ --------------------------
	.section	.nv.shared._ZN3cub18CUB_300001_SM_10006detail6reduce23DeviceReduceByKeyKernelINS1_13reduce_by_key10policy_hubI9CustomMiniiE10Policy1000EPiS9_S9_S9_S9_NS0_24ReduceByKeyScanTileStateIijLb1EEEN4cuda3std3__48equal_toIvEES6_jiEEvT0_T1_T2_T3_T4_T5_iT6_T7_T8_,"aw",@nobits
	.sectionflags	@""
	.align	16
.nv.shared._ZN3cub18CUB_300001_SM_10006detail6reduce23DeviceReduceByKeyKernelINS1_13reduce_by_key10policy_hubI9CustomMiniiE10Policy1000EPiS9_S9_S9_S9_NS0_24ReduceByKeyScanTileStateIijLb1EEEN4cuda3std3__48equal_toIvEES6_jiEEvT0_T1_T2_T3_T4_T5_iT6_T7_T8_:
	.zero		7184


//--------------------- .nv.constant0._ZN3cub18CUB_300001_SM_10006detail4scan23DeviceCompactInitKernelINS0_24ReduceByKeyScanTileStateIijLb1EEEPiEEvT_iT0_ --------------------------
	.section	.nv.constant0._ZN3cub18CUB_300001_SM_10006detail4scan23DeviceCompactInitKernelINS0_24ReduceByKeyScanTileStateIijLb1EEEPiEEvT_iT0_,"a",@progbits
	.sectionflags	@""
	.align	4
.nv.constant0._ZN3cub18CUB_300001_SM_10006detail4scan23DeviceCompactInitKernelINS0_24ReduceByKeyScanTileStateIijLb1EEEPiEEvT_iT0_:
	.zero		920


//--------------------- .nv.constant0._ZN3cub18CUB_300001_SM_10006detail6reduce23DeviceReduceByKeyKernelINS1_13reduce_by_key10policy_hubI9CustomMiniiE10Policy1000EPiS9_S9_S9_S9_NS0_24ReduceByKeyScanTileStateIijLb1EEEN4cuda3std3__48equal_toIvEES6_jiEEvT0_T1_T2_T3_T4_T5_iT6_T7_T8_ --------------------------
	.section	.nv.constant0._ZN3cub18CUB_300001_SM_10006detail6reduce23DeviceReduceByKeyKernelINS1_13reduce_by_key10policy_hubI9CustomMiniiE10Policy1000EPiS9_S9_S9_S9_NS0_24ReduceByKeyScanTileStateIijLb1EEEN4cuda3std3__48equal_toIvEES6_jiEEvT0_T1_T2_T3_T4_T5_iT6_T7_T8_,"a",@progbits
	.sectionflags	@""
	.align	4
.nv.constant0._ZN3cub18CUB_300001_SM_10006detail6reduce23DeviceReduceByKeyKernelINS1_13reduce_by_key10policy_hubI9CustomMiniiE10Policy1000EPiS9_S9_S9_S9_NS0_24ReduceByKeyScanTileStateIijLb1EEEN4cuda3std3__48equal_toIvEES6_jiEEvT0_T1_T2_T3_T4_T5_iT6_T7_T8_:
	.zero		956


//--------------------- .nv.constant0._ZN3cub18CUB_300001_SM_10006detail11EmptyKernelIvEEvv --------------------------
	.section	.nv.constant0._ZN3cub18CUB_300001_SM_10006detail11EmptyKernelIvEEvv,"a",@progbits
	.sectionflags	@""
	.align	4
.nv.constant0._ZN3cub18CUB_300001_SM_10006detail11EmptyKernelIvEEvv:
	.zero		896


//--------------------- SYMBOLS --------------------------

	.type		.nv.reservedSmem.offset0,@object
	.size		.nv.reservedSmem.offset0,0x4
	.type		.nv.reservedSmem.cap,@object
	.size		.nv.reservedSmem.cap,0x4
